//
// Generated by NVIDIA NVVM Compiler
//
// Compiler Build ID: CL-36424714
// Cuda compilation tools, release 13.0, V13.0.88
// Based on NVVM 20.0.0
//

.version 9.0
.target sm_100
.address_size 64

	// .globl	_Z8kernel_1PiiPb
.global .align 1 .b8 _ZN34_INTERNAL_6d1e398e_4_k_cu_2fc7f9ff4cuda3std3__45__cpo5beginE[1];
.global .align 1 .b8 _ZN34_INTERNAL_6d1e398e_4_k_cu_2fc7f9ff4cuda3std3__45__cpo3endE[1];
.global .align 1 .b8 _ZN34_INTERNAL_6d1e398e_4_k_cu_2fc7f9ff4cuda3std3__45__cpo6cbeginE[1];
.global .align 1 .b8 _ZN34_INTERNAL_6d1e398e_4_k_cu_2fc7f9ff4cuda3std3__45__cpo4cendE[1];
.global .align 1 .b8 _ZN34_INTERNAL_6d1e398e_4_k_cu_2fc7f9ff4cuda3std3__45__cpo6rbeginE[1];
.global .align 1 .b8 _ZN34_INTERNAL_6d1e398e_4_k_cu_2fc7f9ff4cuda3std3__45__cpo4rendE[1];
.global .align 1 .b8 _ZN34_INTERNAL_6d1e398e_4_k_cu_2fc7f9ff4cuda3std3__45__cpo7crbeginE[1];
.global .align 1 .b8 _ZN34_INTERNAL_6d1e398e_4_k_cu_2fc7f9ff4cuda3std3__45__cpo5crendE[1];
.global .align 1 .b8 _ZN34_INTERNAL_6d1e398e_4_k_cu_2fc7f9ff4cuda3std3__436_GLOBAL__N__6d1e398e_4_k_cu_2fc7f9ff6ignoreE[1];
.global .align 1 .b8 _ZN34_INTERNAL_6d1e398e_4_k_cu_2fc7f9ff4cuda3std3__419piecewise_constructE[1];
.global .align 1 .b8 _ZN34_INTERNAL_6d1e398e_4_k_cu_2fc7f9ff4cuda3std3__48in_placeE[1];
.global .align 1 .b8 _ZN34_INTERNAL_6d1e398e_4_k_cu_2fc7f9ff4cuda3std3__420unreachable_sentinelE[1];
.global .align 1 .b8 _ZN34_INTERNAL_6d1e398e_4_k_cu_2fc7f9ff4cuda3std3__47nulloptE[1];
.global .align 1 .b8 _ZN34_INTERNAL_6d1e398e_4_k_cu_2fc7f9ff4cuda3std3__48unexpectE[1];
.global .align 1 .b8 _ZN34_INTERNAL_6d1e398e_4_k_cu_2fc7f9ff4cuda3std6ranges3__45__cpo4swapE[1];
.global .align 1 .b8 _ZN34_INTERNAL_6d1e398e_4_k_cu_2fc7f9ff4cuda3std6ranges3__45__cpo9iter_moveE[1];
.global .align 1 .b8 _ZN34_INTERNAL_6d1e398e_4_k_cu_2fc7f9ff4cuda3std6ranges3__45__cpo5beginE[1];
.global .align 1 .b8 _ZN34_INTERNAL_6d1e398e_4_k_cu_2fc7f9ff4cuda3std6ranges3__45__cpo3endE[1];
.global .align 1 .b8 _ZN34_INTERNAL_6d1e398e_4_k_cu_2fc7f9ff4cuda3std6ranges3__45__cpo6cbeginE[1];
.global .align 1 .b8 _ZN34_INTERNAL_6d1e398e_4_k_cu_2fc7f9ff4cuda3std6ranges3__45__cpo4cendE[1];
.global .align 1 .b8 _ZN34_INTERNAL_6d1e398e_4_k_cu_2fc7f9ff4cuda3std6ranges3__45__cpo7advanceE[1];
.global .align 1 .b8 _ZN34_INTERNAL_6d1e398e_4_k_cu_2fc7f9ff4cuda3std6ranges3__45__cpo9iter_swapE[1];
.global .align 1 .b8 _ZN34_INTERNAL_6d1e398e_4_k_cu_2fc7f9ff4cuda3std6ranges3__45__cpo4nextE[1];
.global .align 1 .b8 _ZN34_INTERNAL_6d1e398e_4_k_cu_2fc7f9ff4cuda3std6ranges3__45__cpo4prevE[1];
.global .align 1 .b8 _ZN34_INTERNAL_6d1e398e_4_k_cu_2fc7f9ff4cuda3std6ranges3__45__cpo4dataE[1];
.global .align 1 .b8 _ZN34_INTERNAL_6d1e398e_4_k_cu_2fc7f9ff4cuda3std6ranges3__45__cpo5cdataE[1];
.global .align 1 .b8 _ZN34_INTERNAL_6d1e398e_4_k_cu_2fc7f9ff4cuda3std6ranges3__45__cpo4sizeE[1];
.global .align 1 .b8 _ZN34_INTERNAL_6d1e398e_4_k_cu_2fc7f9ff4cuda3std6ranges3__45__cpo5ssizeE[1];
.global .align 1 .b8 _ZN34_INTERNAL_6d1e398e_4_k_cu_2fc7f9ff4cuda3std6ranges3__45__cpo8distanceE[1];
.global .align 1 .b8 _ZN34_INTERNAL_6d1e398e_4_k_cu_2fc7f9ff6thrust24THRUST_300001_SM_1000_NS8cuda_cub3parE[1];
.global .align 1 .b8 _ZN34_INTERNAL_6d1e398e_4_k_cu_2fc7f9ff6thrust24THRUST_300001_SM_1000_NS8cuda_cub10par_nosyncE[1];
.global .align 1 .b8 _ZN34_INTERNAL_6d1e398e_4_k_cu_2fc7f9ff6thrust24THRUST_300001_SM_1000_NS6system6detail10sequential3seqE[1];
.global .align 1 .b8 _ZN34_INTERNAL_6d1e398e_4_k_cu_2fc7f9ff6thrust24THRUST_300001_SM_1000_NS12placeholders2_1E[1];
.global .align 1 .b8 _ZN34_INTERNAL_6d1e398e_4_k_cu_2fc7f9ff6thrust24THRUST_300001_SM_1000_NS12placeholders2_2E[1];
.global .align 1 .b8 _ZN34_INTERNAL_6d1e398e_4_k_cu_2fc7f9ff6thrust24THRUST_300001_SM_1000_NS12placeholders2_3E[1];
.global .align 1 .b8 _ZN34_INTERNAL_6d1e398e_4_k_cu_2fc7f9ff6thrust24THRUST_300001_SM_1000_NS12placeholders2_4E[1];
.global .align 1 .b8 _ZN34_INTERNAL_6d1e398e_4_k_cu_2fc7f9ff6thrust24THRUST_300001_SM_1000_NS12placeholders2_5E[1];
.global .align 1 .b8 _ZN34_INTERNAL_6d1e398e_4_k_cu_2fc7f9ff6thrust24THRUST_300001_SM_1000_NS12placeholders2_6E[1];
.global .align 1 .b8 _ZN34_INTERNAL_6d1e398e_4_k_cu_2fc7f9ff6thrust24THRUST_300001_SM_1000_NS12placeholders2_7E[1];
.global .align 1 .b8 _ZN34_INTERNAL_6d1e398e_4_k_cu_2fc7f9ff6thrust24THRUST_300001_SM_1000_NS12placeholders2_8E[1];
.global .align 1 .b8 _ZN34_INTERNAL_6d1e398e_4_k_cu_2fc7f9ff6thrust24THRUST_300001_SM_1000_NS12placeholders2_9E[1];
.global .align 1 .b8 _ZN34_INTERNAL_6d1e398e_4_k_cu_2fc7f9ff6thrust24THRUST_300001_SM_1000_NS12placeholders3_10E[1];
.global .align 1 .b8 _ZN34_INTERNAL_6d1e398e_4_k_cu_2fc7f9ff6thrust24THRUST_300001_SM_1000_NS3seqE[1];

.visible .entry _Z8kernel_1PiiPb(
	.param .u64 .ptr .align 1 _Z8kernel_1PiiPb_param_0,
	.param .u32 _Z8kernel_1PiiPb_param_1,
	.param .u64 .ptr .align 1 _Z8kernel_1PiiPb_param_2
)
{
	.reg .pred 	%p<101>;
	.reg .b16 	%rs<137>;
	.reg .b32 	%r<158>;
	.reg .b64 	%rd<52>;

	ld.param.u64 	%rd18, [_Z8kernel_1PiiPb_param_0];
	ld.param.u64 	%rd19, [_Z8kernel_1PiiPb_param_2];
	cvta.to.global.u64 	%rd20, %rd18;
	cvta.to.global.u64 	%rd21, %rd19;
	mov.u32 	%r1, %tid.x;
	mov.u32 	%r73, %ctaid.x;
	mul.lo.s32 	%r74, %r73, 1838;
	cvt.u64.u32 	%rd22, %r74;
	mul.wide.u32 	%rd23, %r74, 4;
	add.s64 	%rd1, %rd20, %rd23;
	add.s64 	%rd2, %rd21, %rd22;
	and.b32  	%r2, %r1, 992;
	cvt.u64.u32 	%rd24, %r2;
	add.s64 	%rd3, %rd2, %rd24;
	ld.global.u8 	%rs1, [%rd3];
	bar.sync 	0;
	and.b32  	%r3, %r1, 31;
	setp.eq.s32 	%p10, %r3, 0;
	cvt.u64.u32 	%rd25, %r1;
	add.s64 	%rd4, %rd2, %rd25;
	add.s32 	%r75, %r1, -1;
	cvt.u64.u32 	%rd26, %r75;
	mul.wide.u32 	%rd27, %r75, 4;
	add.s64 	%rd5, %rd1, %rd27;
	add.s64 	%rd6, %rd2, %rd26;
	add.s32 	%r76, %r1, -2;
	cvt.u64.u32 	%rd28, %r76;
	add.s64 	%rd7, %rd2, %rd28;
	add.s32 	%r77, %r1, -4;
	cvt.u64.u32 	%rd29, %r77;
	add.s64 	%rd8, %rd2, %rd29;
	add.s32 	%r78, %r1, -8;
	cvt.u64.u32 	%rd30, %r78;
	add.s64 	%rd9, %rd2, %rd30;
	add.s32 	%r79, %r1, -16;
	cvt.u64.u32 	%rd31, %r79;
	add.s64 	%rd10, %rd2, %rd31;
	mul.wide.u32 	%rd32, %r79, 4;
	add.s64 	%rd11, %rd1, %rd32;
	mul.wide.u32 	%rd33, %r78, 4;
	add.s64 	%rd12, %rd1, %rd33;
	mul.wide.u32 	%rd34, %r77, 4;
	add.s64 	%rd13, %rd1, %rd34;
	mul.wide.u32 	%rd35, %r76, 4;
	add.s64 	%rd14, %rd1, %rd35;
	mov.pred 	%p95, 0;
	mov.pred 	%p96, %p95;
	mov.pred 	%p97, %p95;
	mov.pred 	%p98, %p95;
	@%p10 bra 	$L__BB0_21;
	ld.global.u8 	%rs17, [%rd4];
	setp.eq.s16 	%p11, %rs17, 0;
	mul.wide.u32 	%rd36, %r1, 4;
	add.s64 	%rd15, %rd1, %rd36;
	@%p11 bra 	$L__BB0_3;
	ld.global.u32 	%r136, [%rd15];
	bra.uni 	$L__BB0_4;
$L__BB0_3:
	ld.global.u32 	%r80, [%rd5];
	ld.global.u32 	%r81, [%rd15];
	add.s32 	%r136, %r81, %r80;
$L__BB0_4:
	st.global.u32 	[%rd15], %r136;
	ld.global.u8 	%rs18, [%rd6];
	ld.global.u8 	%rs19, [%rd4];
	or.b16  	%rs2, %rs19, %rs18;
	and.b16  	%rs20, %rs2, 255;
	setp.ne.s16 	%p13, %rs20, 0;
	selp.u16 	%rs21, 1, 0, %p13;
	st.global.u8 	[%rd4], %rs21;
	setp.eq.s32 	%p14, %r3, 1;
	mov.pred 	%p96, %p95;
	mov.pred 	%p97, %p95;
	mov.pred 	%p98, %p95;
	@%p14 bra 	$L__BB0_21;
	setp.eq.s16 	%p15, %rs20, 0;
	@%p15 bra 	$L__BB0_7;
	ld.global.u32 	%r137, [%rd15];
	bra.uni 	$L__BB0_8;
$L__BB0_7:
	ld.global.u32 	%r82, [%rd14];
	ld.global.u32 	%r83, [%rd15];
	add.s32 	%r137, %r83, %r82;
$L__BB0_8:
	st.global.u32 	[%rd15], %r137;
	ld.global.u8 	%rs23, [%rd7];
	ld.global.u8 	%rs24, [%rd4];
	or.b16  	%rs3, %rs24, %rs23;
	and.b16  	%rs25, %rs3, 255;
	setp.ne.s16 	%p18, %rs25, 0;
	selp.u16 	%rs26, 1, 0, %p18;
	st.global.u8 	[%rd4], %rs26;
	setp.lt.u32 	%p19, %r3, 4;
	mov.pred 	%p97, -1;
	mov.pred 	%p96, %p95;
	mov.pred 	%p98, %p95;
	@%p19 bra 	$L__BB0_21;
	setp.eq.s16 	%p20, %rs25, 0;
	@%p20 bra 	$L__BB0_11;
	ld.global.u32 	%r138, [%rd15];
	bra.uni 	$L__BB0_12;
$L__BB0_11:
	ld.global.u32 	%r84, [%rd13];
	ld.global.u32 	%r85, [%rd15];
	add.s32 	%r138, %r85, %r84;
$L__BB0_12:
	st.global.u32 	[%rd15], %r138;
	ld.global.u8 	%rs28, [%rd8];
	ld.global.u8 	%rs29, [%rd4];
	or.b16  	%rs4, %rs29, %rs28;
	and.b16  	%rs30, %rs4, 255;
	setp.ne.s16 	%p23, %rs30, 0;
	selp.u16 	%rs31, 1, 0, %p23;
	st.global.u8 	[%rd4], %rs31;
	setp.lt.u32 	%p24, %r3, 8;
	mov.pred 	%p96, -1;
	mov.pred 	%p97, %p96;
	mov.pred 	%p98, %p95;
	@%p24 bra 	$L__BB0_21;
	setp.eq.s16 	%p25, %rs30, 0;
	@%p25 bra 	$L__BB0_15;
	ld.global.u32 	%r139, [%rd15];
	bra.uni 	$L__BB0_16;
$L__BB0_15:
	ld.global.u32 	%r86, [%rd12];
	ld.global.u32 	%r87, [%rd15];
	add.s32 	%r139, %r87, %r86;
$L__BB0_16:
	st.global.u32 	[%rd15], %r139;
	ld.global.u8 	%rs33, [%rd9];
	ld.global.u8 	%rs34, [%rd4];
	or.b16  	%rs5, %rs34, %rs33;
	and.b16  	%rs35, %rs5, 255;
	setp.ne.s16 	%p28, %rs35, 0;
	selp.u16 	%rs36, 1, 0, %p28;
	st.global.u8 	[%rd4], %rs36;
	setp.lt.u32 	%p29, %r3, 16;
	mov.pred 	%p96, -1;
	mov.pred 	%p97, %p96;
	mov.pred 	%p98, %p96;
	@%p29 bra 	$L__BB0_21;
	setp.eq.s16 	%p30, %rs35, 0;
	@%p30 bra 	$L__BB0_19;
	ld.global.u32 	%r140, [%rd15];
	bra.uni 	$L__BB0_20;
$L__BB0_19:
	ld.global.u32 	%r88, [%rd11];
	ld.global.u32 	%r89, [%rd15];
	add.s32 	%r140, %r89, %r88;
$L__BB0_20:
	st.global.u32 	[%rd15], %r140;
	ld.global.u8 	%rs38, [%rd10];
	ld.global.u8 	%rs39, [%rd4];
	or.b16  	%rs40, %rs39, %rs38;
	and.b16  	%rs41, %rs40, 255;
	setp.ne.s16 	%p32, %rs41, 0;
	selp.u16 	%rs42, 1, 0, %p32;
	st.global.u8 	[%rd4], %rs42;
	mov.pred 	%p95, -1;
	mov.pred 	%p96, %p95;
	mov.pred 	%p97, %p95;
	mov.pred 	%p98, %p95;
$L__BB0_21:
	setp.ne.s16 	%p34, %rs1, 0;
	mul.wide.u32 	%rd37, %r1, 4;
	add.s64 	%rd16, %rd1, %rd37;
	ld.global.u32 	%r146, [%rd16];
	mul.wide.u32 	%rd38, %r2, 4;
	add.s64 	%rd39, %rd1, %rd38;
	ld.global.u32 	%r20, [%rd39+124];
	ld.global.u8 	%rs44, [%rd3+31];
	or.b16  	%rs45, %rs44, %rs1;
	and.b16  	%rs46, %rs45, 255;
	setp.ne.s16 	%p35, %rs46, 0;
	selp.u16 	%rs6, 1, 0, %p35;
	mov.pred 	%p99, 0;
	@%p34 bra 	$L__BB0_23;
	ld.global.u8 	%rs47, [%rd4];
	setp.eq.s16 	%p99, %rs47, 0;
$L__BB0_23:
	bar.sync 	0;
	or.b32  	%r90, %r1, 31;
	setp.ne.s32 	%p36, %r1, %r90;
	@%p36 bra 	$L__BB0_25;
	shr.u32 	%r91, %r1, 5;
	cvt.u64.u32 	%rd40, %r91;
	mul.wide.u32 	%rd41, %r91, 4;
	add.s64 	%rd42, %rd1, %rd41;
	st.global.u32 	[%rd42], %r20;
	add.s64 	%rd43, %rd2, %rd40;
	st.global.u8 	[%rd43], %rs6;
$L__BB0_25:
	bar.sync 	0;
	add.s32 	%r92, %r1, -32;
	setp.lt.u32 	%p37, %r92, -31;
	@%p37 bra 	$L__BB0_46;
	ld.global.u8 	%rs48, [%rd4];
	setp.eq.s16 	%p38, %rs48, 0;
	@%p38 bra 	$L__BB0_28;
	ld.global.u32 	%r141, [%rd16];
	bra.uni 	$L__BB0_29;
$L__BB0_28:
	ld.global.u32 	%r93, [%rd5];
	ld.global.u32 	%r94, [%rd16];
	add.s32 	%r141, %r94, %r93;
$L__BB0_29:
	st.global.u32 	[%rd16], %r141;
	ld.global.u8 	%rs49, [%rd6];
	ld.global.u8 	%rs50, [%rd4];
	or.b16  	%rs7, %rs50, %rs49;
	and.b16  	%rs51, %rs7, 255;
	setp.ne.s16 	%p39, %rs51, 0;
	selp.u16 	%rs52, 1, 0, %p39;
	st.global.u8 	[%rd4], %rs52;
	setp.lt.u32 	%p40, %r1, 2;
	@%p40 bra 	$L__BB0_46;
	setp.eq.s16 	%p41, %rs51, 0;
	@%p41 bra 	$L__BB0_32;
	ld.global.u32 	%r142, [%rd16];
	bra.uni 	$L__BB0_33;
$L__BB0_32:
	ld.global.u32 	%r95, [%rd14];
	ld.global.u32 	%r96, [%rd16];
	add.s32 	%r142, %r96, %r95;
$L__BB0_33:
	st.global.u32 	[%rd16], %r142;
	ld.global.u8 	%rs54, [%rd7];
	ld.global.u8 	%rs55, [%rd4];
	or.b16  	%rs8, %rs55, %rs54;
	and.b16  	%rs56, %rs8, 255;
	setp.ne.s16 	%p42, %rs56, 0;
	selp.u16 	%rs57, 1, 0, %p42;
	st.global.u8 	[%rd4], %rs57;
	setp.lt.u32 	%p43, %r1, 4;
	@%p43 bra 	$L__BB0_46;
	setp.eq.s16 	%p44, %rs56, 0;
	@%p44 bra 	$L__BB0_36;
	ld.global.u32 	%r143, [%rd16];
	bra.uni 	$L__BB0_37;
$L__BB0_36:
	ld.global.u32 	%r97, [%rd13];
	ld.global.u32 	%r98, [%rd16];
	add.s32 	%r143, %r98, %r97;
$L__BB0_37:
	st.global.u32 	[%rd16], %r143;
	ld.global.u8 	%rs59, [%rd8];
	ld.global.u8 	%rs60, [%rd4];
	or.b16  	%rs9, %rs60, %rs59;
	and.b16  	%rs61, %rs9, 255;
	setp.ne.s16 	%p45, %rs61, 0;
	selp.u16 	%rs62, 1, 0, %p45;
	st.global.u8 	[%rd4], %rs62;
	setp.lt.u32 	%p46, %r1, 8;
	@%p46 bra 	$L__BB0_46;
	setp.eq.s16 	%p47, %rs61, 0;
	@%p47 bra 	$L__BB0_40;
	ld.global.u32 	%r144, [%rd16];
	bra.uni 	$L__BB0_41;
$L__BB0_40:
	ld.global.u32 	%r99, [%rd12];
	ld.global.u32 	%r100, [%rd16];
	add.s32 	%r144, %r100, %r99;
$L__BB0_41:
	st.global.u32 	[%rd16], %r144;
	ld.global.u8 	%rs64, [%rd9];
	ld.global.u8 	%rs65, [%rd4];
	or.b16  	%rs10, %rs65, %rs64;
	and.b16  	%rs66, %rs10, 255;
	setp.ne.s16 	%p48, %rs66, 0;
	selp.u16 	%rs67, 1, 0, %p48;
	st.global.u8 	[%rd4], %rs67;
	setp.lt.u32 	%p49, %r1, 16;
	@%p49 bra 	$L__BB0_46;
	setp.eq.s16 	%p50, %rs66, 0;
	@%p50 bra 	$L__BB0_44;
	ld.global.u32 	%r145, [%rd16];
	bra.uni 	$L__BB0_45;
$L__BB0_44:
	ld.global.u32 	%r101, [%rd11];
	ld.global.u32 	%r102, [%rd16];
	add.s32 	%r145, %r102, %r101;
$L__BB0_45:
	st.global.u32 	[%rd16], %r145;
	ld.global.u8 	%rs69, [%rd10];
	ld.global.u8 	%rs70, [%rd4];
	or.b16  	%rs71, %rs70, %rs69;
	and.b16  	%rs72, %rs71, 255;
	setp.ne.s16 	%p51, %rs72, 0;
	selp.u16 	%rs73, 1, 0, %p51;
	st.global.u8 	[%rd4], %rs73;
$L__BB0_46:
	bar.sync 	0;
	setp.lt.u32 	%p52, %r1, 32;
	not.pred 	%p53, %p99;
	shr.u32 	%r103, %r1, 5;
	add.s32 	%r104, %r103, -1;
	mul.wide.u32 	%rd44, %r104, 4;
	add.s64 	%rd17, %rd1, %rd44;
	or.pred  	%p54, %p52, %p53;
	@%p54 bra 	$L__BB0_48;
	ld.global.u32 	%r105, [%rd17];
	add.s32 	%r146, %r105, %r146;
$L__BB0_48:
	bar.sync 	0;
	st.global.u32 	[%rd16], %r146;
	bar.sync 	0;
	bar.sync 	0;
	setp.ne.s32 	%p55, %r1, 0;
	@%p55 bra 	$L__BB0_51;
	ld.global.u8 	%rs74, [%rd2+1024];
	setp.ne.s16 	%p56, %rs74, 0;
	@%p56 bra 	$L__BB0_51;
	mov.b16 	%rs75, 1;
	st.global.u8 	[%rd2+1024], %rs75;
	ld.global.u32 	%r106, [%rd1+4092];
	ld.global.u32 	%r107, [%rd1+4096];
	add.s32 	%r108, %r107, %r106;
	st.global.u32 	[%rd1+4096], %r108;
$L__BB0_51:
	ld.param.u32 	%r135, [_Z8kernel_1PiiPb_param_1];
	bar.sync 	0;
	or.b32  	%r109, %r1, 1024;
	setp.ge.u32 	%p57, %r109, %r135;
	@%p57 bra 	$L__BB0_105;
	setp.eq.s32 	%p58, %r3, 0;
	ld.global.u8 	%rs11, [%rd3+1024];
	bar.sync 	0;
	@%p58 bra 	$L__BB0_57;
	ld.global.u8 	%rs76, [%rd4+1024];
	setp.eq.s16 	%p59, %rs76, 0;
	@%p59 bra 	$L__BB0_55;
	ld.global.u32 	%r147, [%rd16+4096];
	bra.uni 	$L__BB0_56;
$L__BB0_55:
	ld.global.u32 	%r110, [%rd5+4096];
	ld.global.u32 	%r111, [%rd16+4096];
	add.s32 	%r147, %r111, %r110;
$L__BB0_56:
	st.global.u32 	[%rd16+4096], %r147;
	ld.global.u8 	%rs77, [%rd6+1024];
	ld.global.u8 	%rs78, [%rd4+1024];
	or.b16  	%rs79, %rs78, %rs77;
	and.b16  	%rs80, %rs79, 255;
	setp.ne.s16 	%p60, %rs80, 0;
	selp.u16 	%rs81, 1, 0, %p60;
	st.global.u8 	[%rd4+1024], %rs81;
$L__BB0_57:
	not.pred 	%p61, %p97;
	@%p61 bra 	$L__BB0_62;
	ld.global.u8 	%rs82, [%rd4+1024];
	setp.eq.s16 	%p62, %rs82, 0;
	@%p62 bra 	$L__BB0_60;
	ld.global.u32 	%r148, [%rd16+4096];
	bra.uni 	$L__BB0_61;
$L__BB0_60:
	ld.global.u32 	%r112, [%rd16+4088];
	ld.global.u32 	%r113, [%rd16+4096];
	add.s32 	%r148, %r113, %r112;
$L__BB0_61:
	st.global.u32 	[%rd16+4096], %r148;
	ld.global.u8 	%rs83, [%rd4+1022];
	ld.global.u8 	%rs84, [%rd4+1024];
	or.b16  	%rs85, %rs84, %rs83;
	and.b16  	%rs86, %rs85, 255;
	setp.ne.s16 	%p63, %rs86, 0;
	selp.u16 	%rs87, 1, 0, %p63;
	st.global.u8 	[%rd4+1024], %rs87;
$L__BB0_62:
	not.pred 	%p64, %p96;
	@%p64 bra 	$L__BB0_67;
	ld.global.u8 	%rs88, [%rd4+1024];
	setp.eq.s16 	%p65, %rs88, 0;
	@%p65 bra 	$L__BB0_65;
	ld.global.u32 	%r149, [%rd16+4096];
	bra.uni 	$L__BB0_66;
$L__BB0_65:
	ld.global.u32 	%r114, [%rd16+4080];
	ld.global.u32 	%r115, [%rd16+4096];
	add.s32 	%r149, %r115, %r114;
$L__BB0_66:
	st.global.u32 	[%rd16+4096], %r149;
	ld.global.u8 	%rs89, [%rd4+1020];
	ld.global.u8 	%rs90, [%rd4+1024];
	or.b16  	%rs91, %rs90, %rs89;
	and.b16  	%rs92, %rs91, 255;
	setp.ne.s16 	%p66, %rs92, 0;
	selp.u16 	%rs93, 1, 0, %p66;
	st.global.u8 	[%rd4+1024], %rs93;
$L__BB0_67:
	not.pred 	%p67, %p98;
	@%p67 bra 	$L__BB0_72;
	ld.global.u8 	%rs94, [%rd4+1024];
	setp.eq.s16 	%p68, %rs94, 0;
	@%p68 bra 	$L__BB0_70;
	ld.global.u32 	%r150, [%rd16+4096];
	bra.uni 	$L__BB0_71;
$L__BB0_70:
	ld.global.u32 	%r116, [%rd16+4064];
	ld.global.u32 	%r117, [%rd16+4096];
	add.s32 	%r150, %r117, %r116;
$L__BB0_71:
	st.global.u32 	[%rd16+4096], %r150;
	ld.global.u8 	%rs95, [%rd4+1016];
	ld.global.u8 	%rs96, [%rd4+1024];
	or.b16  	%rs97, %rs96, %rs95;
	and.b16  	%rs98, %rs97, 255;
	setp.ne.s16 	%p69, %rs98, 0;
	selp.u16 	%rs99, 1, 0, %p69;
	st.global.u8 	[%rd4+1024], %rs99;
$L__BB0_72:
	not.pred 	%p70, %p95;
	@%p70 bra 	$L__BB0_77;
	ld.global.u8 	%rs100, [%rd4+1024];
	setp.eq.s16 	%p71, %rs100, 0;
	@%p71 bra 	$L__BB0_75;
	ld.global.u32 	%r151, [%rd16+4096];
	bra.uni 	$L__BB0_76;
$L__BB0_75:
	ld.global.u32 	%r118, [%rd16+4032];
	ld.global.u32 	%r119, [%rd16+4096];
	add.s32 	%r151, %r119, %r118;
$L__BB0_76:
	st.global.u32 	[%rd16+4096], %r151;
	ld.global.u8 	%rs101, [%rd4+1008];
	ld.global.u8 	%rs102, [%rd4+1024];
	or.b16  	%rs103, %rs102, %rs101;
	and.b16  	%rs104, %rs103, 255;
	setp.ne.s16 	%p72, %rs104, 0;
	selp.u16 	%rs105, 1, 0, %p72;
	st.global.u8 	[%rd4+1024], %rs105;
$L__BB0_77:
	setp.ne.s16 	%p74, %rs11, 0;
	ld.global.u32 	%r157, [%rd16+4096];
	shl.b32 	%r120, %r1, 2;
	cvt.u64.u32 	%rd45, %r120;
	and.b64  	%rd46, %rd45, 3968;
	add.s64 	%rd47, %rd1, %rd46;
	ld.global.u32 	%r54, [%rd47+4220];
	ld.global.u8 	%rs107, [%rd3+1055];
	or.b16  	%rs108, %rs107, %rs11;
	and.b16  	%rs109, %rs108, 255;
	setp.ne.s16 	%p75, %rs109, 0;
	selp.u16 	%rs12, 1, 0, %p75;
	mov.pred 	%p100, 0;
	@%p74 bra 	$L__BB0_79;
	ld.global.u8 	%rs110, [%rd4+1024];
	setp.eq.s16 	%p100, %rs110, 0;
$L__BB0_79:
	or.b32  	%r121, %r1, 31;
	setp.ne.s32 	%p76, %r1, %r121;
	bar.sync 	0;
	@%p76 bra 	$L__BB0_81;
	shr.u32 	%r122, %r1, 5;
	cvt.u64.u32 	%rd48, %r122;
	mul.wide.u32 	%rd49, %r122, 4;
	add.s64 	%rd50, %rd1, %rd49;
	st.global.u32 	[%rd50+4096], %r54;
	add.s64 	%rd51, %rd2, %rd48;
	st.global.u8 	[%rd51+1024], %rs12;
$L__BB0_81:
	add.s32 	%r123, %r1, -32;
	setp.lt.u32 	%p77, %r123, -31;
	bar.sync 	0;
	@%p77 bra 	$L__BB0_102;
	ld.global.u8 	%rs111, [%rd4+1024];
	setp.eq.s16 	%p78, %rs111, 0;
	@%p78 bra 	$L__BB0_84;
	ld.global.u32 	%r152, [%rd16+4096];
	bra.uni 	$L__BB0_85;
$L__BB0_84:
	ld.global.u32 	%r124, [%rd5+4096];
	ld.global.u32 	%r125, [%rd16+4096];
	add.s32 	%r152, %r125, %r124;
$L__BB0_85:
	st.global.u32 	[%rd16+4096], %r152;
	ld.global.u8 	%rs112, [%rd6+1024];
	ld.global.u8 	%rs113, [%rd4+1024];
	or.b16  	%rs13, %rs113, %rs112;
	and.b16  	%rs114, %rs13, 255;
	setp.ne.s16 	%p79, %rs114, 0;
	selp.u16 	%rs115, 1, 0, %p79;
	st.global.u8 	[%rd4+1024], %rs115;
	setp.lt.u32 	%p80, %r1, 2;
	@%p80 bra 	$L__BB0_102;
	setp.eq.s16 	%p81, %rs114, 0;
	@%p81 bra 	$L__BB0_88;
	ld.global.u32 	%r153, [%rd16+4096];
	bra.uni 	$L__BB0_89;
$L__BB0_88:
	ld.global.u32 	%r126, [%rd14+4096];
	ld.global.u32 	%r127, [%rd16+4096];
	add.s32 	%r153, %r127, %r126;
$L__BB0_89:
	st.global.u32 	[%rd16+4096], %r153;
	ld.global.u8 	%rs117, [%rd7+1024];
	ld.global.u8 	%rs118, [%rd4+1024];
	or.b16  	%rs14, %rs118, %rs117;
	and.b16  	%rs119, %rs14, 255;
	setp.ne.s16 	%p82, %rs119, 0;
	selp.u16 	%rs120, 1, 0, %p82;
	st.global.u8 	[%rd4+1024], %rs120;
	setp.lt.u32 	%p83, %r1, 4;
	@%p83 bra 	$L__BB0_102;
	setp.eq.s16 	%p84, %rs119, 0;
	@%p84 bra 	$L__BB0_92;
	ld.global.u32 	%r154, [%rd16+4096];
	bra.uni 	$L__BB0_93;
$L__BB0_92:
	ld.global.u32 	%r128, [%rd13+4096];
	ld.global.u32 	%r129, [%rd16+4096];
	add.s32 	%r154, %r129, %r128;
$L__BB0_93:
	st.global.u32 	[%rd16+4096], %r154;
	ld.global.u8 	%rs122, [%rd8+1024];
	ld.global.u8 	%rs123, [%rd4+1024];
	or.b16  	%rs15, %rs123, %rs122;
	and.b16  	%rs124, %rs15, 255;
	setp.ne.s16 	%p85, %rs124, 0;
	selp.u16 	%rs125, 1, 0, %p85;
	st.global.u8 	[%rd4+1024], %rs125;
	setp.lt.u32 	%p86, %r1, 8;
	@%p86 bra 	$L__BB0_102;
	setp.eq.s16 	%p87, %rs124, 0;
	@%p87 bra 	$L__BB0_96;
	ld.global.u32 	%r155, [%rd16+4096];
	bra.uni 	$L__BB0_97;
$L__BB0_96:
	ld.global.u32 	%r130, [%rd12+4096];
	ld.global.u32 	%r131, [%rd16+4096];
	add.s32 	%r155, %r131, %r130;
$L__BB0_97:
	st.global.u32 	[%rd16+4096], %r155;
	ld.global.u8 	%rs127, [%rd9+1024];
	ld.global.u8 	%rs128, [%rd4+1024];
	or.b16  	%rs16, %rs128, %rs127;
	and.b16  	%rs129, %rs16, 255;
	setp.ne.s16 	%p88, %rs129, 0;
	selp.u16 	%rs130, 1, 0, %p88;
	st.global.u8 	[%rd4+1024], %rs130;
	setp.lt.u32 	%p89, %r1, 16;
	@%p89 bra 	$L__BB0_102;
	setp.eq.s16 	%p90, %rs129, 0;
	@%p90 bra 	$L__BB0_100;
	ld.global.u32 	%r156, [%rd16+4096];
	bra.uni 	$L__BB0_101;
$L__BB0_100:
	ld.global.u32 	%r132, [%rd11+4096];
	ld.global.u32 	%r133, [%rd16+4096];
	add.s32 	%r156, %r133, %r132;
$L__BB0_101:
	st.global.u32 	[%rd16+4096], %r156;
	ld.global.u8 	%rs132, [%rd10+1024];
	ld.global.u8 	%rs133, [%rd4+1024];
	or.b16  	%rs134, %rs133, %rs132;
	and.b16  	%rs135, %rs134, 255;
	setp.ne.s16 	%p91, %rs135, 0;
	selp.u16 	%rs136, 1, 0, %p91;
	st.global.u8 	[%rd4+1024], %rs136;
$L__BB0_102:
	setp.lt.u32 	%p92, %r1, 32;
	bar.sync 	0;
	not.pred 	%p93, %p100;
	or.pred  	%p94, %p92, %p93;
	@%p94 bra 	$L__BB0_104;
	ld.global.u32 	%r134, [%rd17+4096];
	add.s32 	%r157, %r134, %r157;
$L__BB0_104:
	bar.sync 	0;
	st.global.u32 	[%rd16+4096], %r157;
	bar.sync 	0;
$L__BB0_105:
	ret;

}
	// .globl	_ZN3cub18CUB_300001_SM_10006detail11EmptyKernelIvEEvv
.visible .entry _ZN3cub18CUB_300001_SM_10006detail11EmptyKernelIvEEvv()
{


	ret;

}


// ===== COMPILED SASS (sm_100) =====

	.target	sm_100

	.elftype	@"ET_EXEC"


//--------------------- .note.nv.tkinfo           --------------------------
	.section	.note.nv.tkinfo,"",@"SHT_NOTE"
	.sectionflags	@"SHF_NOTE_NV_TKINFO"
	.tkinfo
        /*0018*/ 	.word	0x00000002
        /*0030*/ 	.string	""
        /*0030*/ 	.string	"ptxas"
        /*0030*/ 	.string	"Cuda compilation tools, release 13.0, V13.0.88"
        /*0030*/ 	.string	"Build cuda_13.0.r13.0/compiler.36424714_0"
        /*0030*/ 	.string	"-arch sm_100 -m 64 "



//--------------------- .note.nv.cuinfo           --------------------------
	.section	.note.nv.cuinfo,"",@"SHT_NOTE"
	.sectionflags	@"SHF_NOTE_NV_CUINFO"
        /*0018*/ 	.short	0x0002
        /*001a*/ 	.short	0x0064
        /*001c*/ 	.short	0x0082
	.zero		2


//--------------------- .nv.info                  --------------------------
	.section	.nv.info,"",@"SHT_CUDA_INFO"
	.align	4


	//----- nvinfo : EIATTR_REGCOUNT
	.align		4
        /*0000*/ 	.byte	0x04, 0x2f
        /*0002*/ 	.short	(.L_44 - .L_43)
	.align		4
.L_43:
        /*0004*/ 	.word	index@(_Z8kernel_1PiiPb)
        /*0008*/ 	.word	0x00000028


	//----- nvinfo : EIATTR_FRAME_SIZE
	.align		4
.L_44:
        /*000c*/ 	.byte	0x04, 0x11
        /*000e*/ 	.short	(.L_46 - .L_45)
	.align		4
.L_45:
        /*0010*/ 	.word	index@(_Z8kernel_1PiiPb)
        /*0014*/ 	.word	0x00000000


	//----- nvinfo : EIATTR_REGCOUNT
	.align		4
.L_46:
        /*0018*/ 	.byte	0x04, 0x2f
        /*001a*/ 	.short	(.L_48 - .L_47)
	.align		4
.L_47:
        /*001c*/ 	.word	index@(_ZN3cub18CUB_300001_SM_10006detail11EmptyKernelIvEEvv)
        /*0020*/ 	.word	0x00000004


	//----- nvinfo : EIATTR_FRAME_SIZE
	.align		4
.L_48:
        /*0024*/ 	.byte	0x04, 0x11
        /*0026*/ 	.short	(.L_50 - .L_49)
	.align		4
.L_49:
        /*0028*/ 	.word	index@(_ZN3cub18CUB_300001_SM_10006detail11EmptyKernelIvEEvv)
        /*002c*/ 	.word	0x00000000


	//----- nvinfo : EIATTR_MIN_STACK_SIZE
	.align		4
.L_50:
        /*0030*/ 	.byte	0x04, 0x12
        /*0032*/ 	.short	(.L_52 - .L_51)
	.align		4
.L_51:
        /*0034*/ 	.word	index@(_ZN3cub18CUB_300001_SM_10006detail11EmptyKernelIvEEvv)
        /*0038*/ 	.word	0x00000000


	//----- nvinfo : EIATTR_MIN_STACK_SIZE
	.align		4
.L_52:
        /*003c*/ 	.byte	0x04, 0x12
        /*003e*/ 	.short	(.L_54 - .L_53)
	.align		4
.L_53:
        /*0040*/ 	.word	index@(_Z8kernel_1PiiPb)
        /*0044*/ 	.word	0x00000000
.L_54:


//--------------------- .nv.compat                --------------------------
	.section	.nv.compat,"",@"SHT_CUDA_COMPAT_INFO"
	.align	4
        /*0000*/ 	.byte	0x02, 0x09, 0x00, 0x00, 0x02, 0x02, 0x01, 0x00, 0x02, 0x05, 0x05, 0x00, 0x03, 0x07, 0x01, 0x01
        /*0010*/ 	.byte	0x02, 0x03, 0x00, 0x00, 0x02, 0x06, 0x01, 0x00, 0x04, 0x0b, 0x08, 0x00, 0x09, 0x00, 0x00, 0x00
        /*0020*/ 	.byte	0x00, 0x00, 0x00, 0x00


//--------------------- .nv.info._ZN3cub18CUB_300001_SM_10006detail11EmptyKernelIvEEvv --------------------------
	.section	.nv.info._ZN3cub18CUB_300001_SM_10006detail11EmptyKernelIvEEvv,"",@"SHT_CUDA_INFO"
	.sectionflags	@""
	.align	4


	//----- nvinfo : EIATTR_CUDA_API_VERSION
	.align		4
        /*0000*/ 	.byte	0x04, 0x37
        /*0002*/ 	.short	(.L_56 - .L_55)
.L_55:
        /*0004*/ 	.word	0x00000082


	//----- nvinfo : EIATTR_SPARSE_MMA_MASK
	.align		4
.L_56:
        /*0008*/ 	.byte	0x03, 0x50
        /*000a*/ 	.short	0x0000


	//----- nvinfo : EIATTR_MAXREG_COUNT
	.align		4
        /*000c*/ 	.byte	0x03, 0x1b
        /*000e*/ 	.short	0x00ff


	//----- nvinfo : EIATTR_MERCURY_ISA_VERSION
	.align		4
        /*0010*/ 	.byte	0x03, 0x5f
        /*0012*/ 	.short	0x0101


	//----- nvinfo : EIATTR_VRC_CTA_INIT_COUNT
	.align		4
        /*0014*/ 	.byte	0x02, 0x4a
	.zero		1
	.zero		1


	//----- nvinfo : EIATTR_EXIT_INSTR_OFFSETS
	.align		4
        /*0018*/ 	.byte	0x04, 0x1c
        /*001a*/ 	.short	(.L_58 - .L_57)


	//   ....[0]....
.L_57:
        /*001c*/ 	.word	0x00000010


	//----- nvinfo : EIATTR_SW_WAR
	.align		4
.L_58:
        /*0020*/ 	.byte	0x04, 0x36
        /*0022*/ 	.short	(.L_60 - .L_59)
.L_59:
        /*0024*/ 	.word	0x00000008
.L_60:


//--------------------- .nv.info._Z8kernel_1PiiPb --------------------------
	.section	.nv.info._Z8kernel_1PiiPb,"",@"SHT_CUDA_INFO"
	.sectionflags	@""
	.align	4


	//----- nvinfo : EIATTR_CUDA_API_VERSION
	.align		4
        /*0000*/ 	.byte	0x04, 0x37
        /*0002*/ 	.short	(.L_62 - .L_61)
.L_61:
        /*0004*/ 	.word	0x00000082


	//----- nvinfo : EIATTR_KPARAM_INFO
	.align		4
.L_62:
        /*0008*/ 	.byte	0x04, 0x17
        /*000a*/ 	.short	(.L_64 - .L_63)
.L_63:
        /*000c*/ 	.word	0x00000000
        /*0010*/ 	.short	0x0002
        /*0012*/ 	.short	0x0010
        /*0014*/ 	.byte	0x00, 0xf5, 0x21, 0x00


	//----- nvinfo : EIATTR_KPARAM_INFO
	.align		4
.L_64:
        /*0018*/ 	.byte	0x04, 0x17
        /*001a*/ 	.short	(.L_66 - .L_65)
.L_65:
        /*001c*/ 	.word	0x00000000
        /*0020*/ 	.short	0x0001
        /*0022*/ 	.short	0x0008
        /*0024*/ 	.byte	0x00, 0xf0, 0x11, 0x00


	//----- nvinfo : EIATTR_KPARAM_INFO
	.align		4
.L_66:
        /*0028*/ 	.byte	0x04, 0x17
        /*002a*/ 	.short	(.L_68 - .L_67)
.L_67:
        /*002c*/ 	.word	0x00000000
        /*0030*/ 	.short	0x0000
        /*0032*/ 	.short	0x0000
        /*0034*/ 	.byte	0x00, 0xf5, 0x21, 0x00


	//----- nvinfo : EIATTR_SPARSE_MMA_MASK
	.align		4
.L_68:
        /*0038*/ 	.byte	0x03, 0x50
        /*003a*/ 	.short	0x0000


	//----- nvinfo : EIATTR_MAXREG_COUNT
	.align		4
        /*003c*/ 	.byte	0x03, 0x1b
        /*003e*/ 	.short	0x00ff


	//----- nvinfo : EIATTR_NUM_BARRIERS
	.align		4
        /*0040*/ 	.byte	0x02, 0x4c
        /*0042*/ 	.byte	0x01
	.zero		1


	//----- nvinfo : EIATTR_MERCURY_ISA_VERSION
	.align		4
        /*0044*/ 	.byte	0x03, 0x5f
        /*0046*/ 	.short	0x0101


	//----- nvinfo : EIATTR_VRC_CTA_INIT_COUNT
	.align		4
        /*0048*/ 	.byte	0x02, 0x4a
	.zero		1
	.zero		1


	//----- nvinfo : EIATTR_EXIT_INSTR_OFFSETS
	.align		4
        /*004c*/ 	.byte	0x04, 0x1c
        /*004e*/ 	.short	(.L_70 - .L_69)


	//   ....[0]....
.L_69:
        /*0050*/ 	.word	0x000010a0


	//   ....[1]....
        /*0054*/ 	.word	0x00001b50


	//----- nvinfo : EIATTR_CRS_STACK_SIZE
	.align		4
.L_70:
        /*0058*/ 	.byte	0x04, 0x1e
        /*005a*/ 	.short	(.L_72 - .L_71)
.L_71:
        /*005c*/ 	.word	0x00000000


	//----- nvinfo : EIATTR_CBANK_PARAM_SIZE
	.align		4
.L_72:
        /*0060*/ 	.byte	0x03, 0x19
        /*0062*/ 	.short	0x0018


	//----- nvinfo : EIATTR_PARAM_CBANK
	.align		4
        /*0064*/ 	.byte	0x04, 0x0a
        /*0066*/ 	.short	(.L_74 - .L_73)
	.align		4
.L_73:
        /*0068*/ 	.word	index@(.nv.constant0._Z8kernel_1PiiPb)
        /*006c*/ 	.short	0x0380
        /*006e*/ 	.short	0x0018


	//----- nvinfo : EIATTR_SW_WAR
	.align		4
.L_74:
        /*0070*/ 	.byte	0x04, 0x36
        /*0072*/ 	.short	(.L_76 - .L_75)
.L_75:
        /*0074*/ 	.word	0x00000008
.L_76:


//--------------------- .nv.callgraph             --------------------------
	.section	.nv.callgraph,"",@"SHT_CUDA_CALLGRAPH"
	.align	4
	.sectionentsize	8
	.align		4
        /*0000*/ 	.word	0x00000000
	.align		4
        /*0004*/ 	.word	0xffffffff
	.align		4
        /*0008*/ 	.word	0x00000000
	.align		4
        /*000c*/ 	.word	0xfffffffe
	.align		4
        /*0010*/ 	.word	0x00000000
	.align		4
        /*0014*/ 	.word	0xfffffffd
	.align		4
        /*0018*/ 	.word	0x00000000
	.align		4
        /*001c*/ 	.word	0xfffffffc


//--------------------- .nv.constant4             --------------------------
	.section	.nv.constant4,"a",@progbits
	.align	8
	.align		8
.nv.constant4:
        /*0000*/ 	.dword	_ZN34_INTERNAL_6d1e398e_4_k_cu_2fc7f9ff4cuda3std3__45__cpo5beginE
	.align		8
        /*0008*/ 	.dword	_ZN34_INTERNAL_6d1e398e_4_k_cu_2fc7f9ff4cuda3std3__45__cpo3endE
	.align		8
        /*0010*/ 	.dword	_ZN34_INTERNAL_6d1e398e_4_k_cu_2fc7f9ff4cuda3std3__45__cpo6cbeginE
	.align		8
        /*0018*/ 	.dword	_ZN34_INTERNAL_6d1e398e_4_k_cu_2fc7f9ff4cuda3std3__45__cpo4cendE
	.align		8
        /*0020*/ 	.dword	_ZN34_INTERNAL_6d1e398e_4_k_cu_2fc7f9ff4cuda3std3__45__cpo6rbeginE
	.align		8
        /*0028*/ 	.dword	_ZN34_INTERNAL_6d1e398e_4_k_cu_2fc7f9ff4cuda3std3__45__cpo4rendE
	.align		8
        /*0030*/ 	.dword	_ZN34_INTERNAL_6d1e398e_4_k_cu_2fc7f9ff4cuda3std3__45__cpo7crbeginE
	.align		8
        /*0038*/ 	.dword	_ZN34_INTERNAL_6d1e398e_4_k_cu_2fc7f9ff4cuda3std3__45__cpo5crendE
	.align		8
        /*0040*/ 	.dword	_ZN34_INTERNAL_6d1e398e_4_k_cu_2fc7f9ff4cuda3std3__436_GLOBAL__N__6d1e398e_4_k_cu_2fc7f9ff6ignoreE
	.align		8
        /*0048*/ 	.dword	_ZN34_INTERNAL_6d1e398e_4_k_cu_2fc7f9ff4cuda3std3__419piecewise_constructE
	.align		8
        /*0050*/ 	.dword	_ZN34_INTERNAL_6d1e398e_4_k_cu_2fc7f9ff4cuda3std3__48in_placeE
	.align		8
        /*0058*/ 	.dword	_ZN34_INTERNAL_6d1e398e_4_k_cu_2fc7f9ff4cuda3std3__420unreachable_sentinelE
	.align		8
        /*0060*/ 	.dword	_ZN34_INTERNAL_6d1e398e_4_k_cu_2fc7f9ff4cuda3std3__47nulloptE
	.align		8
        /*0068*/ 	.dword	_ZN34_INTERNAL_6d1e398e_4_k_cu_2fc7f9ff4cuda3std3__48unexpectE
	.align		8
        /*0070*/ 	.dword	_ZN34_INTERNAL_6d1e398e_4_k_cu_2fc7f9ff4cuda3std6ranges3__45__cpo4swapE
	.align		8
        /*0078*/ 	.dword	_ZN34_INTERNAL_6d1e398e_4_k_cu_2fc7f9ff4cuda3std6ranges3__45__cpo9iter_moveE
	.align		8
        /*0080*/ 	.dword	_ZN34_INTERNAL_6d1e398e_4_k_cu_2fc7f9ff4cuda3std6ranges3__45__cpo5beginE
	.align		8
        /*0088*/ 	.dword	_ZN34_INTERNAL_6d1e398e_4_k_cu_2fc7f9ff4cuda3std6ranges3__45__cpo3endE
	.align		8
        /*0090*/ 	.dword	_ZN34_INTERNAL_6d1e398e_4_k_cu_2fc7f9ff4cuda3std6ranges3__45__cpo6cbeginE
	.align		8
        /*0098*/ 	.dword	_ZN34_INTERNAL_6d1e398e_4_k_cu_2fc7f9ff4cuda3std6ranges3__45__cpo4cendE
	.align		8
        /*00a0*/ 	.dword	_ZN34_INTERNAL_6d1e398e_4_k_cu_2fc7f9ff4cuda3std6ranges3__45__cpo7advanceE
	.align		8
        /*00a8*/ 	.dword	_ZN34_INTERNAL_6d1e398e_4_k_cu_2fc7f9ff4cuda3std6ranges3__45__cpo9iter_swapE
	.align		8
        /*00b0*/ 	.dword	_ZN34_INTERNAL_6d1e398e_4_k_cu_2fc7f9ff4cuda3std6ranges3__45__cpo4nextE
	.align		8
        /*00b8*/ 	.dword	_ZN34_INTERNAL_6d1e398e_4_k_cu_2fc7f9ff4cuda3std6ranges3__45__cpo4prevE
	.align		8
        /*00c0*/ 	.dword	_ZN34_INTERNAL_6d1e398e_4_k_cu_2fc7f9ff4cuda3std6ranges3__45__cpo4dataE
	.align		8
        /*00c8*/ 	.dword	_ZN34_INTERNAL_6d1e398e_4_k_cu_2fc7f9ff4cuda3std6ranges3__45__cpo5cdataE
	.align		8
        /*00d0*/ 	.dword	_ZN34_INTERNAL_6d1e398e_4_k_cu_2fc7f9ff4cuda3std6ranges3__45__cpo4sizeE
	.align		8
        /*00d8*/ 	.dword	_ZN34_INTERNAL_6d1e398e_4_k_cu_2fc7f9ff4cuda3std6ranges3__45__cpo5ssizeE
	.align		8
        /*00e0*/ 	.dword	_ZN34_INTERNAL_6d1e398e_4_k_cu_2fc7f9ff4cuda3std6ranges3__45__cpo8distanceE
	.align		8
        /*00e8*/ 	.dword	_ZN34_INTERNAL_6d1e398e_4_k_cu_2fc7f9ff6thrust24THRUST_300001_SM_1000_NS8cuda_cub3parE
	.align		8
        /*00f0*/ 	.dword	_ZN34_INTERNAL_6d1e398e_4_k_cu_2fc7f9ff6thrust24THRUST_300001_SM_1000_NS8cuda_cub10par_nosyncE
	.align		8
        /*00f8*/ 	.dword	_ZN34_INTERNAL_6d1e398e_4_k_cu_2fc7f9ff6thrust24THRUST_300001_SM_1000_NS6system6detail10sequential3seqE
	.align		8
        /*0100*/ 	.dword	_ZN34_INTERNAL_6d1e398e_4_k_cu_2fc7f9ff6thrust24THRUST_300001_SM_1000_NS12placeholders2_1E
	.align		8
        /*0108*/ 	.dword	_ZN34_INTERNAL_6d1e398e_4_k_cu_2fc7f9ff6thrust24THRUST_300001_SM_1000_NS12placeholders2_2E
	.align		8
        /*0110*/ 	.dword	_ZN34_INTERNAL_6d1e398e_4_k_cu_2fc7f9ff6thrust24THRUST_300001_SM_1000_NS12placeholders2_3E
	.align		8
        /*0118*/ 	.dword	_ZN34_INTERNAL_6d1e398e_4_k_cu_2fc7f9ff6thrust24THRUST_300001_SM_1000_NS12placeholders2_4E
	.align		8
        /*0120*/ 	.dword	_ZN34_INTERNAL_6d1e398e_4_k_cu_2fc7f9ff6thrust24THRUST_300001_SM_1000_NS12placeholders2_5E
	.align		8
        /*0128*/ 	.dword	_ZN34_INTERNAL_6d1e398e_4_k_cu_2fc7f9ff6thrust24THRUST_300001_SM_1000_NS12placeholders2_6E
	.align		8
        /*0130*/ 	.dword	_ZN34_INTERNAL_6d1e398e_4_k_cu_2fc7f9ff6thrust24THRUST_300001_SM_1000_NS12placeholders2_7E
	.align		8
        /*0138*/ 	.dword	_ZN34_INTERNAL_6d1e398e_4_k_cu_2fc7f9ff6thrust24THRUST_300001_SM_1000_NS12placeholders2_8E
	.align		8
        /*0140*/ 	.dword	_ZN34_INTERNAL_6d1e398e_4_k_cu_2fc7f9ff6thrust24THRUST_300001_SM_1000_NS12placeholders2_9E
	.align		8
        /*0148*/ 	.dword	_ZN34_INTERNAL_6d1e398e_4_k_cu_2fc7f9ff6thrust24THRUST_300001_SM_1000_NS12placeholders3_10E
	.align		8
        /*0150*/ 	.dword	_ZN34_INTERNAL_6d1e398e_4_k_cu_2fc7f9ff6thrust24THRUST_300001_SM_1000_NS3seqE


//--------------------- .text._ZN3cub18CUB_300001_SM_10006detail11EmptyKernelIvEEvv --------------------------
	.section	.text._ZN3cub18CUB_300001_SM_10006detail11EmptyKernelIvEEvv,"ax",@progbits
	.align	128
        .global         _ZN3cub18CUB_300001_SM_10006detail11EmptyKernelIvEEvv
        .type           _ZN3cub18CUB_300001_SM_10006detail11EmptyKernelIvEEvv,@function
        .size           _ZN3cub18CUB_300001_SM_10006detail11EmptyKernelIvEEvv,(.L_x_24 - _ZN3cub18CUB_300001_SM_10006detail11EmptyKernelIvEEvv)
        .other          _ZN3cub18CUB_300001_SM_10006detail11EmptyKernelIvEEvv,@"STO_CUDA_ENTRY STV_DEFAULT"
_ZN3cub18CUB_300001_SM_10006detail11EmptyKernelIvEEvv:
.text._ZN3cub18CUB_300001_SM_10006detail11EmptyKernelIvEEvv:
[----:B------:R-:W-:Y:S01]  /*0000*/  LDC R1, c[0x0][0x37c] ;  /* 0x0000df00ff017b82 */ /* 0x000fe20000000800 */
[----:B------:R-:W-:Y:S05]  /*0010*/  EXIT ;  /* 0x000000000000794d */ /* 0x000fea0003800000 */
.L_x_0:
[----:B------:R-:W-:-:S00]  /*0020*/  BRA `(.L_x_0) ;  /* 0xfffffffc00fc7947 */ /* 0x000fc0000383ffff */
[----:B------:R-:W-:-:S00]  /*0030*/  NOP ;  /* 0x0000000000007918 */ /* 0x000fc00000000000 */
        /* <DEDUP_REMOVED lines=12> */
.L_x_24:


//--------------------- .text._Z8kernel_1PiiPb    --------------------------
	.section	.text._Z8kernel_1PiiPb,"ax",@progbits
	.align	128
        .global         _Z8kernel_1PiiPb
        .type           _Z8kernel_1PiiPb,@function
        .size           _Z8kernel_1PiiPb,(.L_x_25 - _Z8kernel_1PiiPb)
        .other          _Z8kernel_1PiiPb,@"STO_CUDA_ENTRY STV_DEFAULT"
_Z8kernel_1PiiPb:
.text._Z8kernel_1PiiPb:
[----:B------:R-:W-:Y:S08]  /*0000*/  LDC R1, c[0x0][0x37c] ;  /* 0x0000df00ff017b82 */ /* 0x000ff00000000800 */
[----:B------:R-:W0:Y:S01]  /*0010*/  S2UR UR6, SR_CTAID.X ;  /* 0x00000000000679c3 */ /* 0x000e220000002500 */
[----:B------:R-:W1:Y:S01]  /*0020*/  S2R R0, SR_TID.X ;  /* 0x0000000000007919 */ /* 0x000e620000002100 */
[----:B------:R-:W2:Y:S01]  /*0030*/  LDCU.64 UR4, c[0x0][0x390] ;  /* 0x00007200ff0477ac */ /* 0x000ea20008000a00 */
[----:B------:R-:W3:Y:S01]  /*0040*/  LDCU.64 UR10, c[0x0][0x358] ;  /* 0x00006b00ff0a77ac */ /* 0x000ee20008000a00 */
[----:B0-----:R-:W-:-:S04]  /*0050*/  UIMAD UR6, UR6, 0x72e, URZ ;  /* 0x0000072e060678a4 */ /* 0x001fc8000f8e02ff */
[----:B--2---:R-:W-:-:S04]  /*0060*/  UIADD3 UR7, UP0, UPT, UR6, UR4, URZ ;  /* 0x0000000406077290 */ /* 0x004fc8000ff1e0ff */
[----:B------:R-:W-:Y:S01]  /*0070*/  UIADD3.X UR8, UPT, UPT, URZ, UR5, URZ, UP0, !UPT ;  /* 0x00000005ff087290 */ /* 0x000fe200087fe4ff */
[C---:B-1----:R-:W-:Y:S01]  /*0080*/  VIADD R18, R0.reuse, 0xffffffff ;  /* 0xffffffff00127836 */ /* 0x042fe20000000000 */
[----:B------:R-:W0:Y:S01]  /*0090*/  LDCU.64 UR4, c[0x0][0x380] ;  /* 0x00007000ff0477ac */ /* 0x000e220008000a00 */
[C---:B------:R-:W-:Y:S01]  /*00a0*/  LOP3.LUT R2, R0.reuse, 0x3e0, RZ, 0xc0, !PT ;  /* 0x000003e000027812 */ /* 0x040fe200078ec0ff */
[C---:B------:R-:W-:Y:S01]  /*00b0*/  VIADD R4, R0.reuse, 0xfffffffe ;  /* 0xfffffffe00047836 */ /* 0x040fe20000000000 */
[C---:B------:R-:W-:Y:S01]  /*00c0*/  IADD3 R24, P5, PT, R0.reuse, UR7, RZ ;  /* 0x0000000700187c10 */ /* 0x040fe2000ffbe0ff */
[----:B------:R-:W-:Y:S01]  /*00d0*/  VIADD R6, R0, 0xfffffffc ;  /* 0xfffffffc00067836 */ /* 0x000fe20000000000 */
[----:B------:R-:W-:Y:S02]  /*00e0*/  IADD3 R22, P6, PT, R18, UR7, RZ ;  /* 0x0000000712167c10 */ /* 0x000fe4000ffde0ff */
[----:B------:R-:W-:Y:S02]  /*00f0*/  LOP3.LUT P4, R34, R0, 0x1f, RZ, 0xc0, !PT ;  /* 0x0000001f00227812 */ /* 0x000fe4000788c0ff */
[----:B------:R-:W-:Y:S01]  /*0100*/  IADD3 R26, P0, PT, R2, UR7, RZ ;  /* 0x00000007021a7c10 */ /* 0x000fe2000ff1e0ff */
[----:B------:R-:W-:Y:S01]  /*0110*/  IMAD.X R25, RZ, RZ, UR8, P5 ;  /* 0x00000008ff197e24 */ /* 0x000fe2000a8e06ff */
[----:B------:R-:W-:Y:S01]  /*0120*/  IADD3 R20, P5, PT, R4, UR7, RZ ;  /* 0x0000000704147c10 */ /* 0x000fe2000ffbe0ff */
[----:B------:R-:W-:Y:S01]  /*0130*/  IMAD.X R23, RZ, RZ, UR8, P6 ;  /* 0x00000008ff177e24 */ /* 0x000fe2000b0e06ff */
[----:B------:R-:W-:Y:S01]  /*0140*/  IADD3 R16, P6, PT, R6, UR7, RZ ;  /* 0x0000000706107c10 */ /* 0x000fe2000ffde0ff */
[----:B------:R-:W-:-:S02]  /*0150*/  VIADD R8, R0, 0xfffffff8 ;  /* 0xfffffff800087836 */ /* 0x000fc40000000000 */
[----:B------:R-:W-:Y:S02]  /*0160*/  VIADD R12, R0, 0xfffffff0 ;  /* 0xfffffff0000c7836 */ /* 0x000fe40000000000 */
[----:B------:R-:W-:Y:S01]  /*0170*/  IMAD.X R27, RZ, RZ, UR8, P0 ;  /* 0x00000008ff1b7e24 */ /* 0x000fe200080e06ff */
[----:B0-----:R-:W-:Y:S01]  /*0180*/  UIMAD.WIDE.U32 UR4, UR6, 0x4, UR4 ;  /* 0x00000004060478a5 */ /* 0x001fe2000f8e0004 */
[----:B------:R-:W-:Y:S01]  /*0190*/  IMAD.X R21, RZ, RZ, UR8, P5 ;  /* 0x00000008ff157e24 */ /* 0x000fe2000a8e06ff */
[----:B------:R-:W-:Y:S01]  /*01a0*/  IADD3 R14, P5, PT, R12, UR7, RZ ;  /* 0x000000070c0e7c10 */ /* 0x000fe2000ffbe0ff */
[----:B------:R-:W-:Y:S01]  /*01b0*/  IMAD.X R17, RZ, RZ, UR8, P6 ;  /* 0x00000008ff117e24 */ /* 0x000fe2000b0e06ff */
[----:B------:R-:W-:Y:S01]  /*01c0*/  IADD3 R10, P6, PT, R8, UR7, RZ ;  /* 0x00000007080a7c10 */ /* 0x000fe2000ffde0ff */
[----:B---3--:R0:W5:Y:S01]  /*01d0*/  LDG.E.U8 R30, desc[UR10][R26.64] ;  /* 0x0000000a1a1e7981 */ /* 0x008162000c1e1100 */
[----:B------:R-:W-:Y:S01]  /*01e0*/  IMAD.MOV.U32 R19, RZ, RZ, 0x4 ;  /* 0x00000004ff137424 */ /* 0x000fe200078e00ff */
[----:B------:R-:W-:Y:S01]  /*01f0*/  BSSY.RECONVERGENT B0, `(.L_x_1) ;  /* 0x0000063000007945 */ /* 0x000fe20003800200 */
[----:B------:R-:W-:Y:S01]  /*0200*/  IMAD.MOV.U32 R13, RZ, RZ, 0x4 ;  /* 0x00000004ff0d7424 */ /* 0x000fe200078e00ff */
[----:B------:R-:W-:Y:S01]  /*0210*/  PLOP3.LUT P0, PT, PT, PT, PT, 0x8, 0x80 ;  /* 0x000000000080781c */ /* 0x000fe20003f0e170 */
[----:B------:R-:W-:Y:S01]  /*0220*/  IMAD.MOV.U32 R9, RZ, RZ, 0x4 ;  /* 0x00000004ff097424 */ /* 0x000fe200078e00ff */
[----:B------:R-:W-:Y:S01]  /*0230*/  PLOP3.LUT P1, PT, PT, PT, PT, 0x8, 0x80 ;  /* 0x000000000080781c */ /* 0x000fe20003f2e170 */
[----:B------:R-:W-:Y:S01]  /*0240*/  IMAD.MOV.U32 R7, RZ, RZ, 0x4 ;  /* 0x00000004ff077424 */ /* 0x000fe200078e00ff */
[----:B------:R-:W-:Y:S01]  /*0250*/  PLOP3.LUT P2, PT, PT, PT, PT, 0x8, 0x80 ;  /* 0x000000000080781c */ /* 0x000fe20003f4e170 */
[----:B------:R-:W-:Y:S01]  /*0260*/  IMAD.MOV.U32 R5, RZ, RZ, 0x4 ;  /* 0x00000004ff057424 */ /* 0x000fe200078e00ff */
[----:B------:R-:W-:Y:S01]  /*0270*/  PLOP3.LUT P3, PT, PT, PT, PT, 0x8, 0x80 ;  /* 0x000000000080781c */ /* 0x000fe20003f6e170 */
[----:B------:R-:W-:-:S04]  /*0280*/  IMAD.WIDE.U32 R18, R18, R19, UR4 ;  /* 0x0000000412127e25 */ /* 0x000fc8000f8e0013 */
[----:B------:R-:W-:-:S04]  /*0290*/  IMAD.WIDE.U32 R12, R12, R13, UR4 ;  /* 0x000000040c0c7e25 */ /* 0x000fc8000f8e000d */
[----:B------:R-:W-:-:S04]  /*02a0*/  IMAD.WIDE.U32 R8, R8, R9, UR4 ;  /* 0x0000000408087e25 */ /* 0x000fc8000f8e0009 */
[----:B------:R-:W-:-:S04]  /*02b0*/  IMAD.WIDE.U32 R6, R6, R7, UR4 ;  /* 0x0000000406067e25 */ /* 0x000fc8000f8e0007 */
[----:B------:R-:W-:-:S04]  /*02c0*/  IMAD.WIDE.U32 R4, R4, R5, UR4 ;  /* 0x0000000404047e25 */ /* 0x000fc8000f8e0005 */
[----:B------:R-:W-:Y:S02]  /*02d0*/  IMAD.X R11, RZ, RZ, UR8, P6 ;  /* 0x00000008ff0b7e24 */ /* 0x000fe4000b0e06ff */
[----:B------:R-:W-:Y:S01]  /*02e0*/  IMAD.X R15, RZ, RZ, UR8, P5 ;  /* 0x00000008ff0f7e24 */ /* 0x000fe2000a8e06ff */
[----:B------:R-:W-:Y:S06]  /*02f0*/  BAR.SYNC.DEFER_BLOCKING 0x0 ;  /* 0x0000000000007b1d */ /* 0x000fec0000010000 */
[----:B0-----:R-:W-:Y:S05]  /*0300*/  @!P4 BRA `(.L_x_2) ;  /* 0x000000040044c947 */ /* 0x001fea0003800000 */
[----:B------:R-:W2:Y:S01]  /*0310*/  LDG.E.U8 R3, desc[UR10][R24.64] ;  /* 0x0000000a18037981 */ /* 0x000ea2000c1e1100 */
[----:B------:R-:W-:-:S04]  /*0320*/  IMAD.MOV.U32 R29, RZ, RZ, 0x4 ;  /* 0x00000004ff1d7424 */ /* 0x000fc800078e00ff */
[----:B------:R-:W-:Y:S01]  /*0330*/  IMAD.WIDE.U32 R28, R0, R29, UR4 ;  /* 0x00000004001c7e25 */ /* 0x000fe2000f8e001d */
[----:B--2---:R-:W-:-:S04]  /*0340*/  ISETP.NE.AND P1, PT, R3, RZ, PT ;  /* 0x000000ff0300720c */ /* 0x004fc80003f25270 */
[----:B------:R-:W2:Y:S09]  /*0350*/  LDG.E R3, desc[UR10][R28.64] ;  /* 0x0000000a1c037981 */ /* 0x000eb2000c1e1900 */
[----:B------:R-:W2:Y:S02]  /*0360*/  @!P1 LDG.E R32, desc[UR10][R18.64] ;  /* 0x0000000a12209981 */ /* 0x000ea4000c1e1900 */
[----:B--2---:R-:W-:-:S05]  /*0370*/  @!P1 IMAD.IADD R3, R3, 0x1, R32 ;  /* 0x0000000103039824 */ /* 0x004fca00078e0220 */
[----:B------:R0:W-:Y:S04]  /*0380*/  STG.E desc[UR10][R28.64], R3 ;  /* 0x000000031c007986 */ /* 0x0001e8000c10190a */
[----:B------:R-:W2:Y:S04]  /*0390*/  LDG.E.U8 R31, desc[UR10][R22.64] ;  /* 0x0000000a161f7981 */ /* 0x000ea8000c1e1100 */
[----:B------:R-:W2:Y:S01]  /*03a0*/  LDG.E.U8 R32, desc[UR10][R24.64] ;  /* 0x0000000a18207981 */ /* 0x000ea2000c1e1100 */
[----:B------:R-:W-:Y:S02]  /*03b0*/  ISETP.NE.AND P4, PT, R34, 0x1, PT ;  /* 0x000000012200780c */ /* 0x000fe40003f85270 */
[----:B------:R-:W-:-:S02]  /*03c0*/  PLOP3.LUT P2, PT, PT, PT, PT, 0x8, 0x80 ;  /* 0x000000000080781c */ /* 0x000fc40003f4e170 */
[----:B------:R-:W-:Y:S02]  /*03d0*/  PLOP3.LUT P3, PT, PT, PT, PT, 0x8, 0x80 ;  /* 0x000000000080781c */ /* 0x000fe40003f6e170 */
[----:B--2---:R-:W-:-:S04]  /*03e0*/  LOP3.LUT R31, R32, R31, RZ, 0xfc, !PT ;  /* 0x0000001f201f7212 */ /* 0x004fc800078efcff */
[----:B------:R-:W-:-:S04]  /*03f0*/  LOP3.LUT P1, R31, R31, 0xff, RZ, 0xc0, !PT ;  /* 0x000000ff1f1f7812 */ /* 0x000fc8000782c0ff */
[----:B------:R-:W-:Y:S02]  /*0400*/  SEL R33, RZ, 0x1, !P1 ;  /* 0x00000001ff217807 */ /* 0x000fe40004800000 */
[----:B------:R-:W-:-:S03]  /*0410*/  PLOP3.LUT P1, PT, PT, PT, PT, 0x8, 0x80 ;  /* 0x000000000080781c */ /* 0x000fc60003f2e170 */
[----:B------:R0:W-:Y:S01]  /*0420*/  STG.E.U8 desc[UR10][R24.64], R33 ;  /* 0x0000002118007986 */ /* 0x0001e2000c10110a */
[----:B------:R-:W-:Y:S09]  /*0430*/  @!P4 BRA `(.L_x_2) ;  /* 0x0000000000f8c947 */ /* 0x000ff20003800000 */
[----:B------:R-:W-:Y:S01]  /*0440*/  ISETP.NE.AND P1, PT, R31, RZ, PT ;  /* 0x000000ff1f00720c */ /* 0x000fe20003f25270 */
[----:B0-----:R-:W2:-:S12]  /*0450*/  LDG.E R3, desc[UR10][R28.64] ;  /* 0x0000000a1c037981 */ /* 0x001e98000c1e1900 */
[----:B------:R-:W2:Y:S02]  /*0460*/  @!P1 LDG.E R32, desc[UR10][R4.64] ;  /* 0x0000000a04209981 */ /* 0x000ea4000c1e1900 */
[----:B--2---:R-:W-:-:S05]  /*0470*/  @!P1 IMAD.IADD R3, R3, 0x1, R32 ;  /* 0x0000000103039824 */ /* 0x004fca00078e0220 */
[----:B------:R1:W-:Y:S04]  /*0480*/  STG.E desc[UR10][R28.64], R3 ;  /* 0x000000031c007986 */ /* 0x0003e8000c10190a */
[----:B------:R-:W2:Y:S04]  /*0490*/  LDG.E.U8 R31, desc[UR10][R20.64] ;  /* 0x0000000a141f7981 */ /* 0x000ea8000c1e1100 */
[----:B------:R-:W2:Y:S01]  /*04a0*/  LDG.E.U8 R32, desc[UR10][R24.64] ;  /* 0x0000000a18207981 */ /* 0x000ea2000c1e1100 */
[----:B------:R-:W-:Y:S02]  /*04b0*/  ISETP.GE.U32.AND P4, PT, R34, 0x4, PT ;  /* 0x000000042200780c */ /* 0x000fe40003f86070 */
        /* <DEDUP_REMOVED lines=9> */
[----:B-1----:R-:W2:-:S12]  /*0550*/  LDG.E R3, desc[UR10][R28.64] ;  /* 0x0000000a1c037981 */ /* 0x002e98000c1e1900 */
[----:B------:R-:W2:Y:S02]  /*0560*/  @!P1 LDG.E R32, desc[UR10][R6.64] ;  /* 0x0000000a06209981 */ /* 0x000ea4000c1e1900 */
[----:B--2---:R-:W-:-:S05]  /*0570*/  @!P1 IMAD.IADD R3, R3, 0x1, R32 ;  /* 0x0000000103039824 */ /* 0x004fca00078e0220 */
[----:B------:R2:W-:Y:S04]  /*0580*/  STG.E desc[UR10][R28.64], R3 ;  /* 0x000000031c007986 */ /* 0x0005e8000c10190a */
[----:B------:R-:W3:Y:S04]  /*0590*/  LDG.E.U8 R31, desc[UR10][R16.64] ;  /* 0x0000000a101f7981 */ /* 0x000ee8000c1e1100 */
[----:B------:R-:W3:Y:S01]  /*05a0*/  LDG.E.U8 R32, desc[UR10][R24.64] ;  /* 0x0000000a18207981 */ /* 0x000ee2000c1e1100 */
[----:B------:R-:W-:Y:S02]  /*05b0*/  ISETP.GE.U32.AND P4, PT, R34, 0x8, PT ;  /* 0x000000082200780c */ /* 0x000fe40003f86070 */
[----:B------:R-:W-:-:S02]  /*05c0*/  PLOP3.LUT P2, PT, PT, PT, PT, 0x80, 0x8 ;  /* 0x000000000008781c */ /* 0x000fc40003f4f070 */
[----:B------:R-:W-:Y:S02]  /*05d0*/  PLOP3.LUT P3, PT, PT, PT, PT, 0x8, 0x80 ;  /* 0x000000000080781c */ /* 0x000fe40003f6e170 */
[----:B---3--:R-:W-:-:S04]  /*05e0*/  LOP3.LUT R31, R32, R31, RZ, 0xfc, !PT ;  /* 0x0000001f201f7212 */ /* 0x008fc800078efcff */
[----:B------:R-:W-:-:S04]  /*05f0*/  LOP3.LUT P1, R31, R31, 0xff, RZ, 0xc0, !PT ;  /* 0x000000ff1f1f7812 */ /* 0x000fc8000782c0ff */
[----:B------:R-:W-:Y:S02]  /*0600*/  SEL R33, RZ, 0x1, !P1 ;  /* 0x00000001ff217807 */ /* 0x000fe40004800000 */
[----:B------:R-:W-:-:S03]  /*0610*/  PLOP3.LUT P1, PT, PT, PT, PT, 0x80, 0x8 ;  /* 0x000000000008781c */ /* 0x000fc60003f2f070 */
[----:B------:R2:W-:Y:S01]  /*0620*/  STG.E.U8 desc[UR10][R24.64], R33 ;  /* 0x0000002118007986 */ /* 0x0005e2000c10110a */
[----:B------:R-:W-:Y:S09]  /*0630*/  @!P4 BRA `(.L_x_2) ;  /* 0x000000000078c947 */ /* 0x000ff20003800000 */
[----:B------:R-:W-:Y:S01]  /*0640*/  ISETP.NE.AND P1, PT, R31, RZ, PT ;  /* 0x000000ff1f00720c */ /* 0x000fe20003f25270 */
[----:B--2---:R-:W2:-:S12]  /*0650*/  LDG.E R3, desc[UR10][R28.64] ;  /* 0x0000000a1c037981 */ /* 0x004e98000c1e1900 */
        /* <DEDUP_REMOVED lines=15> */
[----:B---3--:R-:W2:-:S12]  /*0750*/  LDG.E R3, desc[UR10][R28.64] ;  /* 0x0000000a1c037981 */ /* 0x008e98000c1e1900 */
[----:B------:R-:W2:Y:S02]  /*0760*/  @!P0 LDG.E R32, desc[UR10][R12.64] ;  /* 0x0000000a0c208981 */ /* 0x000ea4000c1e1900 */
[----:B--2---:R-:W-:-:S05]  /*0770*/  @!P0 IMAD.IADD R3, R3, 0x1, R32 ;  /* 0x0000000103038824 */ /* 0x004fca00078e0220 */
[----:B------:R4:W-:Y:S04]  /*0780*/  STG.E desc[UR10][R28.64], R3 ;  /* 0x000000031c007986 */ /* 0x0009e8000c10190a */
[----:B------:R-:W2:Y:S04]  /*0790*/  LDG.E.U8 R31, desc[UR10][R14.64] ;  /* 0x0000000a0e1f7981 */ /* 0x000ea8000c1e1100 */
[----:B------:R-:W2:Y:S01]  /*07a0*/  LDG.E.U8 R32, desc[UR10][R24.64] ;  /* 0x0000000a18207981 */ /* 0x000ea2000c1e1100 */
[----:B------:R-:W-:Y:S02]  /*07b0*/  PLOP3.LUT P1, PT, PT, PT, PT, 0x80, 0x8 ;  /* 0x000000000008781c */ /* 0x000fe40003f2f070 */
[----:B------:R-:W-:-:S02]  /*07c0*/  PLOP3.LUT P2, PT, PT, PT, PT, 0x80, 0x8 ;  /* 0x000000000008781c */ /* 0x000fc40003f4f070 */
[----:B------:R-:W-:Y:S02]  /*07d0*/  PLOP3.LUT P3, PT, PT, PT, PT, 0x80, 0x8 ;  /* 0x000000000008781c */ /* 0x000fe40003f6f070 */
[----:B--2---:R-:W-:-:S04]  /*07e0*/  LOP3.LUT P0, RZ, R32, 0xff, R31, 0xc8, !PT ;  /* 0x000000ff20ff7812 */ /* 0x004fc8000780c81f */
[----:B------:R-:W-:Y:S02]  /*07f0*/  SEL R31, RZ, 0x1, !P0 ;  /* 0x00000001ff1f7807 */ /* 0x000fe40004000000 */
[----:B------:R-:W-:-:S03]  /*0800*/  PLOP3.LUT P0, PT, PT, PT, PT, 0x80, 0x8 ;  /* 0x000000000008781c */ /* 0x000fc60003f0f070 */
[----:B------:R4:W-:Y:S10]  /*0810*/  STG.E.U8 desc[UR10][R24.64], R31 ;  /* 0x0000001f18007986 */ /* 0x0009f4000c10110a */
.L_x_2:
[----:B------:R-:W-:Y:S05]  /*0820*/  BSYNC.RECONVERGENT B0 ;  /* 0x0000000000007941 */ /* 0x000fea0003800200 */
.L_x_1:
[----:B0123--:R-:W2:Y:S01]  /*0830*/  LDG.E.U8 R33, desc[UR10][R26.64+0x1f] ;  /* 0x00001f0a1a217981 */ /* 0x00fea2000c1e1100 */
[----:B-----5:R-:W-:Y:S01]  /*0840*/  ISETP.NE.AND P6, PT, R30, RZ, PT ;  /* 0x000000ff1e00720c */ /* 0x020fe20003fc5270 */
[----:B------:R-:W-:-:S04]  /*0850*/  IMAD.MOV.U32 R37, RZ, RZ, 0x4 ;  /* 0x00000004ff257424 */ /* 0x000fc800078e00ff */
[----:B------:R-:W-:-:S06]  /*0860*/  IMAD.WIDE.U32 R36, R2, R37, UR4 ;  /* 0x0000000402247e25 */ /* 0x000fcc000f8e0025 */
[----:B------:R0:W3:Y:S04]  /*0870*/  LDG.E R37, desc[UR10][R36.64+0x7c] ;  /* 0x00007c0a24257981 */ /* 0x0000e8000c1e1900 */
[----:B------:R-:W3:Y:S01]  /*0880*/  @!P6 LDG.E.U8 R35, desc[UR10][R24.64] ;  /* 0x0000000a1823e981 */ /* 0x000ee2000c1e1100 */
[----:B----4-:R-:W-:Y:S01]  /*0890*/  LOP3.LUT R29, R0, 0x1f, RZ, 0xfc, !PT ;  /* 0x0000001f001d7812 */ /* 0x010fe200078efcff */
[----:B------:R-:W-:-:S03]  /*08a0*/  IMAD.MOV.U32 R3, RZ, RZ, 0x4 ;  /* 0x00000004ff037424 */ /* 0x000fc600078e00ff */
[C---:B------:R-:W-:Y:S01]  /*08b0*/  ISETP.NE.AND P4, PT, R0.reuse, R29, PT ;  /* 0x0000001d0000720c */ /* 0x040fe20003f85270 */
[----:B------:R-:W-:-:S05]  /*08c0*/  IMAD.WIDE.U32 R2, R0, R3, UR4 ;  /* 0x0000000400027e25 */ /* 0x000fca000f8e0003 */
[----:B------:R1:W5:Y:S01]  /*08d0*/  LDG.E R31, desc[UR10][R2.64] ;  /* 0x0000000a021f7981 */ /* 0x000362000c1e1900 */
[----:B0-----:R-:W-:Y:S01]  /*08e0*/  VIADD R36, R0, 0xffffffe0 ;  /* 0xffffffe000247836 */ /* 0x001fe20000000000 */
[----:B------:R-:W-:Y:S05]  /*08f0*/  BSSY.RECONVERGENT B0, `(.L_x_3) ;  /* 0x000004f000007945 */ /* 0x000fea0003800200 */
[----:B------:R-:W-:Y:S01]  /*0900*/  @!P4 SHF.R.U32.HI R32, RZ, 0x5, R0 ;  /* 0x00000005ff20c819 */ /* 0x000fe20000011600 */
[----:B------:R-:W-:Y:S03]  /*0910*/  BAR.SYNC.DEFER_BLOCKING 0x0 ;  /* 0x0000000000007b1d */ /* 0x000fe60000010000 */
[----:B------:R-:W-:-:S05]  /*0920*/  @!P4 IADD3 R28, P5, PT, R32, UR7, RZ ;  /* 0x00000007201ccc10 */ /* 0x000fca000ffbe0ff */
[----:B------:R-:W-:Y:S01]  /*0930*/  @!P4 IMAD.X R29, RZ, RZ, UR8, P5 ;  /* 0x00000008ff1dce24 */ /* 0x000fe2000a8e06ff */
[----:B--2---:R-:W-:Y:S01]  /*0940*/  LOP3.LUT P5, RZ, R33, 0xff, R30, 0xc8, !PT ;  /* 0x000000ff21ff7812 */ /* 0x004fe200078ac81e */
[----:B------:R-:W-:-:S03]  /*0950*/  IMAD.MOV.U32 R33, RZ, RZ, 0x4 ;  /* 0x00000004ff217424 */ /* 0x000fc600078e00ff */
[----:B------:R-:W-:Y:S01]  /*0960*/  SEL R30, RZ, 0x1, !P5 ;  /* 0x00000001ff1e7807 */ /* 0x000fe20006800000 */
[----:B------:R-:W-:Y:S01]  /*0970*/  @!P4 IMAD.WIDE.U32 R32, R32, R33, UR4 ;  /* 0x000000042020ce25 */ /* 0x000fe2000f8e0021 */
[----:B------:R-:W-:-:S04]  /*0980*/  ISETP.GE.U32.AND P5, PT, R36, -0x1f, PT ;  /* 0xffffffe12400780c */ /* 0x000fc80003fa6070 */
[----:B---3--:R-:W-:Y:S04]  /*0990*/  @!P4 STG.E desc[UR10][R32.64], R37 ;  /* 0x000000252000c986 */ /* 0x008fe8000c10190a */
[----:B------:R0:W-:Y:S01]  /*09a0*/  @!P4 STG.E.U8 desc[UR10][R28.64], R30 ;  /* 0x0000001e1c00c986 */ /* 0x0001e2000c10110a */
[----:B------:R-:W-:Y:S01]  /*09b0*/  BAR.SYNC.DEFER_BLOCKING 0x0 ;  /* 0x0000000000007b1d */ /* 0x000fe20000010000 */
[----:B------:R-:W-:-:S04]  /*09c0*/  ISETP.EQ.AND P6, PT, R35, RZ, !P6 ;  /* 0x000000ff2300720c */ /* 0x000fc800077c2270 */
[----:B0-----:R-:W-:Y:S01]  /*09d0*/  P2R R30, PR, RZ, 0x40 ;  /* 0x00000040ff1e7803 */ /* 0x001fe20000000000 */
[----:B-1----:R-:W-:Y:S08]  /*09e0*/  @!P5 BRA `(.L_x_4) ;  /* 0x0000000000fcd947 */ /* 0x002ff00003800000 */
[----:B------:R-:W2:Y:S04]  /*09f0*/  LDG.E.U8 R28, desc[UR10][R24.64] ;  /* 0x0000000a181c7981 */ /* 0x000ea8000c1e1100 */
[----:B------:R-:W3:Y:S01]  /*0a00*/  LDG.E R29, desc[UR10][R2.64] ;  /* 0x0000000a021d7981 */ /* 0x000ee2000c1e1900 */
[----:B--2---:R-:W-:-:S13]  /*0a10*/  ISETP.NE.AND P6, PT, R28, RZ, PT ;  /* 0x000000ff1c00720c */ /* 0x004fda0003fc5270 */
[----:B------:R-:W3:Y:S02]  /*0a20*/  @!P6 LDG.E R28, desc[UR10][R18.64] ;  /* 0x0000000a121ce981 */ /* 0x000ee4000c1e1900 */
[----:B---3--:R-:W-:-:S05]  /*0a30*/  @!P6 IMAD.IADD R29, R29, 0x1, R28 ;  /* 0x000000011d1de824 */ /* 0x008fca00078e021c */
[----:B------:R0:W-:Y:S04]  /*0a40*/  STG.E desc[UR10][R2.64], R29 ;  /* 0x0000001d02007986 */ /* 0x0001e8000c10190a */
[----:B------:R-:W2:Y:S04]  /*0a50*/  LDG.E.U8 R28, desc[UR10][R22.64] ;  /* 0x0000000a161c7981 */ /* 0x000ea8000c1e1100 */
[----:B------:R-:W2:Y:S02]  /*0a60*/  LDG.E.U8 R33, desc[UR10][R24.64] ;  /* 0x0000000a18217981 */ /* 0x000ea4000c1e1100 */
[----:B--2---:R-:W-:-:S04]  /*0a70*/  LOP3.LUT R28, R33, R28, RZ, 0xfc, !PT ;  /* 0x0000001c211c7212 */ /* 0x004fc800078efcff */
[----:B------:R-:W-:-:S04]  /*0a80*/  LOP3.LUT P6, R28, R28, 0xff, RZ, 0xc0, !PT ;  /* 0x000000ff1c1c7812 */ /* 0x000fc800078cc0ff */
[----:B------:R-:W-:Y:S02]  /*0a90*/  SEL R33, RZ, 0x1, !P6 ;  /* 0x00000001ff217807 */ /* 0x000fe40007000000 */
[----:B------:R-:W-:-:S03]  /*0aa0*/  ISETP.GE.U32.AND P6, PT, R0, 0x2, PT ;  /* 0x000000020000780c */ /* 0x000fc60003fc6070 */
[----:B------:R0:W-:Y:S10]  /*0ab0*/  STG.E.U8 desc[UR10][R24.64], R33 ;  /* 0x0000002118007986 */ /* 0x0001f4000c10110a */
[----:B------:R-:W-:Y:S05]  /*0ac0*/  @!P6 BRA `(.L_x_4) ;  /* 0x0000000000c4e947 */ /* 0x000fea0003800000 */
[----:B------:R-:W-:Y:S01]  /*0ad0*/  ISETP.NE.AND P6, PT, R28, RZ, PT ;  /* 0x000000ff1c00720c */ /* 0x000fe20003fc5270 */
[----:B0-----:R-:W2:-:S12]  /*0ae0*/  LDG.E R29, desc[UR10][R2.64] ;  /* 0x0000000a021d7981 */ /* 0x001e98000c1e1900 */
[----:B------:R-:W2:Y:S02]  /*0af0*/  @!P6 LDG.E R28, desc[UR10][R4.64] ;  /* 0x0000000a041ce981 */ /* 0x000ea4000c1e1900 */
[----:B--2---:R-:W-:-:S05]  /*0b00*/  @!P6 IMAD.IADD R29, R29, 0x1, R28 ;  /* 0x000000011d1de824 */ /* 0x004fca00078e021c */
        /* <DEDUP_REMOVED lines=10> */
[----:B-1----:R-:W2:-:S12]  /*0bb0*/  LDG.E R29, desc[UR10][R2.64] ;  /* 0x0000000a021d7981 */ /* 0x002e98000c1e1900 */
[----:B------:R-:W2:Y:S02]  /*0bc0*/  @!P6 LDG.E R28, desc[UR10][R6.64] ;  /* 0x0000000a061ce981 */ /* 0x000ea4000c1e1900 */
[----:B--2---:R-:W-:-:S05]  /*0bd0*/  @!P6 IMAD.IADD R29, R29, 0x1, R28 ;  /* 0x000000011d1de824 */ /* 0x004fca00078e021c */
[----:B------:R2:W-:Y:S04]  /*0be0*/  STG.E desc[UR10][R2.64], R29 ;  /* 0x0000001d02007986 */ /* 0x0005e8000c10190a */
[----:B------:R-:W3:Y:S04]  /*0bf0*/  LDG.E.U8 R28, desc[UR10][R16.64] ;  /* 0x0000000a101c7981 */ /* 0x000ee8000c1e1100 */
[----:B------:R-:W3:Y:S02]  /*0c00*/  LDG.E.U8 R33, desc[UR10][R24.64] ;  /* 0x0000000a18217981 */ /* 0x000ee4000c1e1100 */
[----:B---3--:R-:W-:-:S04]  /*0c10*/  LOP3.LUT R28, R33, R28, RZ, 0xfc, !PT ;  /* 0x0000001c211c7212 */ /* 0x008fc800078efcff */
[----:B------:R-:W-:-:S04]  /*0c20*/  LOP3.LUT P6, R28, R28, 0xff, RZ, 0xc0, !PT ;  /* 0x000000ff1c1c7812 */ /* 0x000fc800078cc0ff */
[----:B------:R-:W-:Y:S02]  /*0c30*/  SEL R33, RZ, 0x1, !P6 ;  /* 0x00000001ff217807 */ /* 0x000fe40007000000 */
[----:B------:R-:W-:-:S03]  /*0c40*/  ISETP.GE.U32.AND P6, PT, R0, 0x8, PT ;  /* 0x000000080000780c */ /* 0x000fc60003fc6070 */
[----:B------:R2:W-:Y:S10]  /*0c50*/  STG.E.U8 desc[UR10][R24.64], R33 ;  /* 0x0000002118007986 */ /* 0x0005f4000c10110a */
[----:B------:R-:W-:Y:S05]  /*0c60*/  @!P6 BRA `(.L_x_4) ;  /* 0x00000000005ce947 */ /* 0x000fea0003800000 */
[----:B------:R-:W-:Y:S01]  /*0c70*/  ISETP.NE.AND P6, PT, R28, RZ, PT ;  /* 0x000000ff1c00720c */ /* 0x000fe20003fc5270 */
[----:B--2---:R-:W2:-:S12]  /*0c80*/  LDG.E R29, desc[UR10][R2.64] ;  /* 0x0000000a021d7981 */ /* 0x004e98000c1e1900 */
        /* <DEDUP_REMOVED lines=12> */
[----:B---3--:R-:W2:-:S12]  /*0d50*/  LDG.E R29, desc[UR10][R2.64] ;  /* 0x0000000a021d7981 */ /* 0x008e98000c1e1900 */
[----:B------:R-:W2:Y:S02]  /*0d60*/  @!P6 LDG.E R28, desc[UR10][R12.64] ;  /* 0x0000000a0c1ce981 */ /* 0x000ea4000c1e1900 */
[----:B--2---:R-:W-:-:S05]  /*0d70*/  @!P6 IMAD.IADD R29, R29, 0x1, R28 ;  /* 0x000000011d1de824 */ /* 0x004fca00078e021c */
[----:B------:R4:W-:Y:S04]  /*0d80*/  STG.E desc[UR10][R2.64], R29 ;  /* 0x0000001d02007986 */ /* 0x0009e8000c10190a */
[----:B------:R-:W2:Y:S04]  /*0d90*/  LDG.E.U8 R28, desc[UR10][R14.64] ;  /* 0x0000000a0e1c7981 */ /* 0x000ea8000c1e1100 */
[----:B------:R-:W2:Y:S02]  /*0da0*/  LDG.E.U8 R33, desc[UR10][R24.64] ;  /* 0x0000000a18217981 */ /* 0x000ea4000c1e1100 */
[----:B--2---:R-:W-:-:S04]  /*0db0*/  LOP3.LUT P6, RZ, R33, 0xff, R28, 0xc8, !PT ;  /* 0x000000ff21ff7812 */ /* 0x004fc800078cc81c */
[----:B------:R-:W-:-:S05]  /*0dc0*/  SEL R33, RZ, 0x1, !P6 ;  /* 0x00000001ff217807 */ /* 0x000fca0007000000 */
[----:B------:R4:W-:Y:S04]  /*0dd0*/  STG.E.U8 desc[UR10][R24.64], R33 ;  /* 0x0000002118007986 */ /* 0x0009e8000c10110a */
.L_x_4:
[----:B------:R-:W-:Y:S05]  /*0de0*/  BSYNC.RECONVERGENT B0 ;  /* 0x0000000000007941 */ /* 0x000fea0003800200 */
.L_x_3:
[----:B------:R-:W-:Y:S01]  /*0df0*/  BAR.SYNC.DEFER_BLOCKING 0x0 ;  /* 0x0000000000007b1d */ /* 0x000fe20000010000 */
[----:B------:R-:W-:Y:S01]  /*0e00*/  ISETP.NE.AND P6, PT, R30, RZ, PT ;  /* 0x000000ff1e00720c */ /* 0x000fe20003fc5270 */
[----:B01234-:R-:W-:Y:S01]  /*0e10*/  IMAD.MOV.U32 R29, RZ, RZ, 0x4 ;  /* 0x00000004ff1d7424 */ /* 0x01ffe200078e00ff */
[----:B------:R-:W-:Y:S02]  /*0e20*/  P2R R30, PR, RZ, 0x1 ;  /* 0x00000001ff1e7803 */ /* 0x000fe40000000000 */
[C---:B------:R-:W-:Y:S01]  /*0e30*/  ISETP.LT.U32.OR P6, PT, R0.reuse, 0x20, !P6 ;  /* 0x000000200000780c */ /* 0x040fe200077c1470 */
[----:B------:R-:W-:Y:S01]  /*0e40*/  BSSY.RECONVERGENT B0, `(.L_x_5) ;  /* 0x0000009000007945 */ /* 0x000fe20003800200 */
[C---:B------:R-:W-:Y:S02]  /*0e50*/  LEA.HI R28, R0.reuse, 0xffffffff, RZ, 0x1b ;  /* 0xffffffff001c7811 */ /* 0x040fe400078fd8ff */
[----:B------:R-:W-:-:S03]  /*0e60*/  ISETP.NE.AND P0, PT, R0, RZ, PT ;  /* 0x000000ff0000720c */ /* 0x000fc60003f05270 */
[----:B------:R-:W-:Y:S01]  /*0e70*/  IMAD.WIDE.U32 R28, R28, R29, UR4 ;  /* 0x000000041c1c7e25 */ /* 0x000fe2000f8e001d */
[----:B------:R-:W-:Y:S02]  /*0e80*/  P2R R32, PR, RZ, 0x1 ;  /* 0x00000001ff207803 */ /* 0x000fe40000000000 */
[----:B------:R-:W-:-:S03]  /*0e90*/  ISETP.NE.AND P0, PT, R30, RZ, PT ;  /* 0x000000ff1e00720c */ /* 0x000fc60003f05270 */
[----:B------:R-:W-:Y:S10]  /*0ea0*/  @P6 BRA `(.L_x_6) ;  /* 0x0000000000086947 */ /* 0x000ff40003800000 */
[----:B------:R-:W2:Y:S02]  /*0eb0*/  LDG.E R30, desc[UR10][R28.64] ;  /* 0x0000000a1c1e7981 */ /* 0x000ea4000c1e1900 */
[----:B--2--5:R-:W-:-:S07]  /*0ec0*/  IMAD.IADD R31, R31, 0x1, R30 ;  /* 0x000000011f1f7824 */ /* 0x024fce00078e021e */
.L_x_6:
[----:B------:R-:W-:Y:S05]  /*0ed0*/  BSYNC.RECONVERGENT B0 ;  /* 0x0000000000007941 */ /* 0x000fea0003800200 */
.L_x_5:
[----:B------:R-:W-:Y:S01]  /*0ee0*/  BAR.SYNC.DEFER_BLOCKING 0x0 ;  /* 0x0000000000007b1d */ /* 0x000fe20000010000 */
[----:B------:R-:W-:-:S05]  /*0ef0*/  ISETP.NE.AND P6, PT, R0, RZ, PT ;  /* 0x000000ff0000720c */ /* 0x000fca0003fc5270 */
[----:B------:R-:W-:Y:S01]  /*0f00*/  BSSY.RECONVERGENT B0, `(.L_x_7) ;  /* 0x0000015000007945 */ /* 0x000fe20003800200 */
[----:B-----5:R0:W-:Y:S01]  /*0f10*/  STG.E desc[UR10][R2.64], R31 ;  /* 0x0000001f02007986 */ /* 0x0201e2000c10190a */
[----:B------:R-:W-:Y:S08]  /*0f20*/  BAR.SYNC.DEFER_BLOCKING 0x0 ;  /* 0x0000000000007b1d */ /* 0x000ff00000010000 */
[----:B------:R-:W-:Y:S06]  /*0f30*/  BAR.SYNC.DEFER_BLOCKING 0x0 ;  /* 0x0000000000007b1d */ /* 0x000fec0000010000 */
[----:B0-----:R-:W-:Y:S05]  /*0f40*/  @P6 BRA `(.L_x_8) ;  /* 0x0000000000406947 */ /* 0x001fea0003800000 */
[----:B------:R-:W-:Y:S02]  /*0f50*/  IMAD.U32 R30, RZ, RZ, UR7 ;  /* 0x00000007ff1e7e24 */ /* 0x000fe4000f8e00ff */
[----:B------:R-:W-:-:S05]  /*0f60*/  IMAD.U32 R31, RZ, RZ, UR8 ;  /* 0x00000008ff1f7e24 */ /* 0x000fca000f8e00ff */
[----:B------:R-:W2:Y:S02]  /*0f70*/  LDG.E.U8 R32, desc[UR10][R30.64+0x400] ;  /* 0x0004000a1e207981 */ /* 0x000ea4000c1e1100 */
[----:B--2---:R-:W-:-:S13]  /*0f80*/  ISETP.NE.AND P6, PT, R32, RZ, PT ;  /* 0x000000ff2000720c */ /* 0x004fda0003fc5270 */
[----:B------:R-:W-:Y:S05]  /*0f90*/  @P6 BRA `(.L_x_8) ;  /* 0x00000000002c6947 */ /* 0x000fea0003800000 */
[----:B------:R-:W-:Y:S02]  /*0fa0*/  IMAD.MOV.U32 R33, RZ, RZ, 0x1 ;  /* 0x00000001ff217424 */ /* 0x000fe400078e00ff */
[----:B------:R-:W-:Y:S02]  /*0fb0*/  IMAD.U32 R32, RZ, RZ, UR4 ;  /* 0x00000004ff207e24 */ /* 0x000fe4000f8e00ff */
[----:B------:R-:W-:Y:S01]  /*0fc0*/  IMAD.U32 R37, RZ, RZ, UR5 ;  /* 0x00000005ff257e24 */ /* 0x000fe2000f8e00ff */
[----:B------:R0:W-:Y:S01]  /*0fd0*/  STG.E.U8 desc[UR10][R30.64+0x400], R33 ;  /* 0x000400211e007986 */ /* 0x0001e2000c10110a */
[----:B------:R-:W-:-:S05]  /*0fe0*/  IMAD.U32 R36, RZ, RZ, UR4 ;  /* 0x00000004ff247e24 */ /* 0x000fca000f8e00ff */
[----:B------:R-:W2:Y:S01]  /*0ff0*/  LDG.E R37, desc[UR10][R36.64+0x1000] ;  /* 0x0010000a24257981 */ /* 0x000ea2000c1e1900 */
[----:B0-----:R-:W-:-:S05]  /*1000*/  IMAD.U32 R33, RZ, RZ, UR5 ;  /* 0x00000005ff217e24 */ /* 0x001fca000f8e00ff */
[----:B------:R-:W2:Y:S02]  /*1010*/  LDG.E R32, desc[UR10][R32.64+0xffc] ;  /* 0x000ffc0a20207981 */ /* 0x000ea4000c1e1900 */
[----:B--2---:R-:W-:Y:S02]  /*1020*/  IMAD.IADD R35, R32, 0x1, R37 ;  /* 0x0000000120237824 */ /* 0x004fe400078e0225 */
[----:B------:R-:W-:-:S05]  /*1030*/  IMAD.U32 R32, RZ, RZ, UR4 ;  /* 0x00000004ff207e24 */ /* 0x000fca000f8e00ff */
[----:B------:R0:W-:Y:S02]  /*1040*/  STG.E desc[UR10][R32.64+0x1000], R35 ;  /* 0x0010002320007986 */ /* 0x0001e4000c10190a */
.L_x_8:
[----:B------:R-:W-:Y:S05]  /*1050*/  BSYNC.RECONVERGENT B0 ;  /* 0x0000000000007941 */ /* 0x000fea0003800200 */
.L_x_7:
[----:B------:R-:W1:Y:S01]  /*1060*/  LDCU UR6, c[0x0][0x388] ;  /* 0x00007100ff0677ac */ /* 0x000e620008000800 */
[----:B------:R-:W-:Y:S01]  /*1070*/  LOP3.LUT R30, R0, 0x400, RZ, 0xfc, !PT ;  /* 0x00000400001e7812 */ /* 0x000fe200078efcff */
[----:B------:R-:W-:Y:S03]  /*1080*/  BAR.SYNC.DEFER_BLOCKING 0x0 ;  /* 0x0000000000007b1d */ /* 0x000fe60000010000 */
[----:B-1----:R-:W-:-:S13]  /*1090*/  ISETP.GE.U32.AND P6, PT, R30, UR6, PT ;  /* 0x000000061e007c0c */ /* 0x002fda000bfc6070 */
[----:B------:R-:W-:Y:S05]  /*10a0*/  @P6 EXIT ;  /* 0x000000000000694d */ /* 0x000fea0003800000 */
[----:B------:R-:W-:Y:S01]  /*10b0*/  ISETP.NE.AND P6, PT, R34, RZ, PT ;  /* 0x000000ff2200720c */ /* 0x000fe20003fc5270 */
[----:B------:R1:W5:Y:S01]  /*10c0*/  LDG.E.U8 R30, desc[UR10][R26.64+0x400] ;  /* 0x0004000a1a1e7981 */ /* 0x000362000c1e1100 */
[----:B------:R-:W-:Y:S01]  /*10d0*/  BSSY.RECONVERGENT B0, `(.L_x_9) ;  /* 0x000000e000007945 */ /* 0x000fe20003800200 */
[----:B------:R-:W-:Y:S10]  /*10e0*/  BAR.SYNC.DEFER_BLOCKING 0x0 ;  /* 0x0000000000007b1d */ /* 0x000ff40000010000 */
[----:B-1----:R-:W-:Y:S05]  /*10f0*/  @!P6 BRA `(.L_x_10) ;  /* 0x00000000002ce947 */ /* 0x002fea0003800000 */
[----:B------:R-:W2:Y:S02]  /*1100*/  LDG.E.U8 R31, desc[UR10][R24.64+0x400] ;  /* 0x0004000a181f7981 */ /* 0x000ea4000c1e1100 */
[----:B--2---:R-:W-:Y:S02]  /*1110*/  ISETP.NE.AND P6, PT, R31, RZ, PT ;  /* 0x000000ff1f00720c */ /* 0x004fe40003fc5270 */
[----:B------:R-:W2:Y:S11]  /*1120*/  LDG.E R31, desc[UR10][R2.64+0x1000] ;  /* 0x0010000a021f7981 */ /* 0x000eb6000c1e1900 */
[----:B0-----:R-:W2:Y:S02]  /*1130*/  @!P6 LDG.E R32, desc[UR10][R18.64+0x1000] ;  /* 0x0010000a1220e981 */ /* 0x001ea4000c1e1900 */
[----:B--2---:R-:W-:-:S05]  /*1140*/  @!P6 IMAD.IADD R31, R31, 0x1, R32 ;  /* 0x000000011f1fe824 */ /* 0x004fca00078e0220 */
[----:B------:R1:W-:Y:S04]  /*1150*/  STG.E desc[UR10][R2.64+0x1000], R31 ;  /* 0x0010001f02007986 */ /* 0x0003e8000c10190a */
[----:B------:R-:W2:Y:S04]  /*1160*/  LDG.E.U8 R32, desc[UR10][R22.64+0x400] ;  /* 0x0004000a16207981 */ /* 0x000ea8000c1e1100 */
[----:B------:R-:W2:Y:S02]  /*1170*/  LDG.E.U8 R33, desc[UR10][R24.64+0x400] ;  /* 0x0004000a18217981 */ /* 0x000ea4000c1e1100 */
[----:B--2---:R-:W-:-:S04]  /*1180*/  LOP3.LUT P6, RZ, R33, 0xff, R32, 0xc8, !PT ;  /* 0x000000ff21ff7812 */ /* 0x004fc800078cc820 */
[----:B------:R-:W-:-:S05]  /*1190*/  SEL R33, RZ, 0x1, !P6 ;  /* 0x00000001ff217807 */ /* 0x000fca0007000000 */
[----:B------:R1:W-:Y:S04]  /*11a0*/  STG.E.U8 desc[UR10][R24.64+0x400], R33 ;  /* 0x0004002118007986 */ /* 0x0003e8000c10110a */
.L_x_10:
[----:B------:R-:W-:Y:S05]  /*11b0*/  BSYNC.RECONVERGENT B0 ;  /* 0x0000000000007941 */ /* 0x000fea0003800200 */
.L_x_9:
[----:B------:R-:W-:Y:S04]  /*11c0*/  BSSY.RECONVERGENT B0, `(.L_x_11) ;  /* 0x000000d000007945 */ /* 0x000fe80003800200 */
[----:B------:R-:W-:Y:S05]  /*11d0*/  @!P2 BRA `(.L_x_12) ;  /* 0x00000000002ca947 */ /* 0x000fea0003800000 */
[----:B-1----:R-:W2:Y:S02]  /*11e0*/  LDG.E.U8 R31, desc[UR10][R24.64+0x400] ;  /* 0x0004000a181f7981 */ /* 0x002ea4000c1e1100 */
[----:B--2---:R-:W-:Y:S02]  /*11f0*/  ISETP.NE.AND P2, PT, R31, RZ, PT ;  /* 0x000000ff1f00720c */ /* 0x004fe40003f45270 */
[----:B------:R-:W2:Y:S11]  /*1200*/  LDG.E R31, desc[UR10][R2.64+0x1000] ;  /* 0x0010000a021f7981 */ /* 0x000eb6000c1e1900 */
[----:B0-----:R-:W2:Y:S02]  /*1210*/  @!P2 LDG.E R32, desc[UR10][R2.64+0xff8] ;  /* 0x000ff80a0220a981 */ /* 0x001ea4000c1e1900 */
[----:B--2---:R-:W-:-:S05]  /*1220*/  @!P2 IMAD.IADD R31, R31, 0x1, R32 ;  /* 0x000000011f1fa824 */ /* 0x004fca00078e0220 */
[----:B------:R2:W-:Y:S04]  /*1230*/  STG.E desc[UR10][R2.64+0x1000], R31 ;  /* 0x0010001f02007986 */ /* 0x0005e8000c10190a */
[----:B------:R-:W3:Y:S04]  /*1240*/  LDG.E.U8 R32, desc[UR10][R24.64+0x3fe] ;  /* 0x0003fe0a18207981 */ /* 0x000ee8000c1e1100 */
[----:B------:R-:W3:Y:S02]  /*1250*/  LDG.E.U8 R33, desc[UR10][R24.64+0x400] ;  /* 0x0004000a18217981 */ /* 0x000ee4000c1e1100 */
[----:B---3--:R-:W-:-:S04]  /*1260*/  LOP3.LUT P2, RZ, R33, 0xff, R32, 0xc8, !PT ;  /* 0x000000ff21ff7812 */ /* 0x008fc8000784c820 */
[----:B------:R-:W-:-:S05]  /*1270*/  SEL R33, RZ, 0x1, !P2 ;  /* 0x00000001ff217807 */ /* 0x000fca0005000000 */
[----:B------:R2:W-:Y:S04]  /*1280*/  STG.E.U8 desc[UR10][R24.64+0x400], R33 ;  /* 0x0004002118007986 */ /* 0x0005e8000c10110a */
.L_x_12:
[----:B------:R-:W-:Y:S05]  /*1290*/  BSYNC.RECONVERGENT B0 ;  /* 0x0000000000007941 */ /* 0x000fea0003800200 */
.L_x_11:
[----:B------:R-:W-:Y:S04]  /*12a0*/  BSSY.RECONVERGENT B0, `(.L_x_13) ;  /* 0x000000d000007945 */ /* 0x000fe80003800200 */
[----:B------:R-:W-:Y:S05]  /*12b0*/  @!P1 BRA `(.L_x_14) ;  /* 0x00000000002c9947 */ /* 0x000fea0003800000 */
[----:B-12---:R-:W2:Y:S02]  /*12c0*/  LDG.E.U8 R31, desc[UR10][R24.64+0x400] ;  /* 0x0004000a181f7981 */ /* 0x006ea4000c1e1100 */
        /* <DEDUP_REMOVED lines=10> */
.L_x_14:
[----:B------:R-:W-:Y:S05]  /*1370*/  BSYNC.RECONVERGENT B0 ;  /* 0x0000000000007941 */ /* 0x000fea0003800200 */
.L_x_13:
[----:B------:R-:W-:Y:S04]  /*1380*/  BSSY.RECONVERGENT B0, `(.L_x_15) ;  /* 0x000000d000007945 */ /* 0x000fe80003800200 */
[----:B------:R-:W-:Y:S05]  /*1390*/  @!P3 BRA `(.L_x_16) ;  /* 0x00000000002cb947 */ /* 0x000fea0003800000 */
[----:B-123--:R-:W2:Y:S02]  /*13a0*/  LDG.E.U8 R31, desc[UR10][R24.64+0x400] ;  /* 0x0004000a181f7981 */ /* 0x00eea4000c1e1100 */
        /* <DEDUP_REMOVED lines=10> */
.L_x_16:
[----:B------:R-:W-:Y:S05]  /*1450*/  BSYNC.RECONVERGENT B0 ;  /* 0x0000000000007941 */ /* 0x000fea0003800200 */
.L_x_15:
[----:B------:R-:W-:Y:S04]  /*1460*/  BSSY.RECONVERGENT B0, `(.L_x_17) ;  /* 0x000000d000007945 */ /* 0x000fe80003800200 */
[----:B------:R-:W-:Y:S05]  /*1470*/  @!P0 BRA `(.L_x_18) ;  /* 0x00000000002c8947 */ /* 0x000fea0003800000 */
[----:B-1234-:R-:W2:Y:S02]  /*1480*/  LDG.E.U8 R31, desc[UR10][R24.64+0x400] ;  /* 0x0004000a181f7981 */ /* 0x01eea4000c1e1100 */
        /* <DEDUP_REMOVED lines=10> */
.L_x_18:
[----:B------:R-:W-:Y:S05]  /*1530*/  BSYNC.RECONVERGENT B0 ;  /* 0x0000000000007941 */ /* 0x000fea0003800200 */
.L_x_17:
[----:B01234-:R-:W-:Y:S01]  /*1540*/  IMAD.SHL.U32 R31, R0, 0x4, RZ ;  /* 0x00000004001f7824 */ /* 0x01ffe200078e00ff */
[----:B------:R-:W2:Y:S04]  /*1550*/  LDG.E.U8 R27, desc[UR10][R26.64+0x41f] ;  /* 0x00041f0a1a1b7981 */ /* 0x000ea8000c1e1100 */
[----:B------:R-:W-:-:S04]  /*1560*/  LOP3.LUT R31, R31, 0xf80, RZ, 0xc0, !PT ;  /* 0x00000f801f1f7812 */ /* 0x000fc800078ec0ff */
[----:B------:R-:W-:Y:S02]  /*1570*/  IADD3 R36, P0, PT, R31, UR4, RZ ;  /* 0x000000041f247c10 */ /* 0x000fe4000ff1e0ff */
[----:B------:R0:W5:Y:S03]  /*1580*/  LDG.E R31, desc[UR10][R2.64+0x1000] ;  /* 0x0010000a021f7981 */ /* 0x000166000c1e1900 */
[----:B------:R-:W-:Y:S01]  /*1590*/  IMAD.X R37, RZ, RZ, UR5, P0 ;  /* 0x00000005ff257e24 */ /* 0x000fe200080e06ff */
[----:B-----5:R-:W-:-:S05]  /*15a0*/  ISETP.NE.AND P0, PT, R30, RZ, PT ;  /* 0x000000ff1e00720c */ /* 0x020fca0003f05270 */
[----:B------:R-:W3:Y:S08]  /*15b0*/  LDG.E R37, desc[UR10][R36.64+0x107c] ;  /* 0x00107c0a24257981 */ /* 0x000ef0000c1e1900 */
[----:B------:R-:W4:Y:S01]  /*15c0*/  @!P0 LDG.E.U8 R32, desc[UR10][R24.64+0x400] ;  /* 0x0004000a18208981 */ /* 0x000f22000c1e1100 */
[----:B------:R-:W-:Y:S01]  /*15d0*/  IMAD.MOV.U32 R35, RZ, RZ, 0x4 ;  /* 0x00000004ff237424 */ /* 0x000fe200078e00ff */
[----:B------:R-:W-:Y:S01]  /*15e0*/  BSSY.RECONVERGENT B0, `(.L_x_19) ;  /* 0x000004c000007945 */ /* 0x000fe20003800200 */
[----:B------:R-:W-:Y:S01]  /*15f0*/  BAR.SYNC.DEFER_BLOCKING 0x0 ;  /* 0x0000000000007b1d */ /* 0x000fe20000010000 */
[----:B--2---:R-:W-:-:S02]  /*1600*/  LOP3.LUT P1, RZ, R27, 0xff, R30, 0xc8, !PT ;  /* 0x000000ff1bff7812 */ /* 0x004fc4000782c81e */
[----:B------:R-:W-:-:S04]  /*1610*/  @!P4 SHF.R.U32.HI R30, RZ, 0x5, R0 ;  /* 0x00000005ff1ec819 */ /* 0x000fc80000011600 */
[C---:B------:R-:W-:Y:S01]  /*1620*/  @!P4 IADD3 R26, P2, PT, R30.reuse, UR7, RZ ;  /* 0x000000071e1acc10 */ /* 0x040fe2000ff5e0ff */
[----:B------:R-:W-:Y:S01]  /*1630*/  @!P4 IMAD.WIDE.U32 R34, R30, R35, UR4 ;  /* 0x000000041e22ce25 */ /* 0x000fe2000f8e0023 */
[----:B------:R-:W-:-:S03]  /*1640*/  SEL R33, RZ, 0x1, !P1 ;  /* 0x00000001ff217807 */ /* 0x000fc60004800000 */
[----:B------:R-:W-:Y:S01]  /*1650*/  @!P4 IMAD.X R27, RZ, RZ, UR8, P2 ;  /* 0x00000008ff1bce24 */ /* 0x000fe200090e06ff */
[----:B---3--:R0:W-:Y:S04]  /*1660*/  @!P4 STG.E desc[UR10][R34.64+0x1000], R37 ;  /* 0x001000252200c986 */ /* 0x0081e8000c10190a */
[----:B------:R0:W-:Y:S01]  /*1670*/  @!P4 STG.E.U8 desc[UR10][R26.64+0x400], R33 ;  /* 0x000400211a00c986 */ /* 0x0001e2000c10110a */
[----:B------:R-:W-:Y:S01]  /*1680*/  BAR.SYNC.DEFER_BLOCKING 0x0 ;  /* 0x0000000000007b1d */ /* 0x000fe20000010000 */
[----:B----4-:R-:W-:-:S05]  /*1690*/  ISETP.EQ.AND P0, PT, R32, RZ, !P0 ;  /* 0x000000ff2000720c */ /* 0x010fca0004702270 */
[----:B------:R-:W-:Y:S08]  /*16a0*/  @!P5 BRA `(.L_x_20) ;  /* 0x0000000000fcd947 */ /* 0x000ff00003800000 */
[----:B0-----:R-:W2:Y:S04]  /*16b0*/  LDG.E.U8 R26, desc[UR10][R24.64+0x400] ;  /* 0x0004000a181a7981 */ /* 0x001ea8000c1e1100 */
        /* <DEDUP_REMOVED lines=9> */
[----:B------:R-:W-:-:S05]  /*1750*/  SEL R35, RZ, 0x1, !P1 ;  /* 0x00000001ff237807 */ /* 0x000fca0004800000 */
[----:B------:R1:W-:Y:S01]  /*1760*/  STG.E.U8 desc[UR10][R24.64+0x400], R35 ;  /* 0x0004002318007986 */ /* 0x0003e2000c10110a */
[----:B------:R-:W-:-:S13]  /*1770*/  ISETP.GE.U32.AND P1, PT, R0, 0x2, PT ;  /* 0x000000020000780c */ /* 0x000fda0003f26070 */
[----:B-1----:R-:W-:Y:S05]  /*1780*/  @!P1 BRA `(.L_x_20) ;  /* 0x0000000000c49947 */ /* 0x002fea0003800000 */
[----:B------:R-:W-:Y:S01]  /*1790*/  ISETP.NE.AND P1, PT, R33, RZ, PT ;  /* 0x000000ff2100720c */ /* 0x000fe20003f25270 */
[----:B------:R-:W2:-:S12]  /*17a0*/  LDG.E R19, desc[UR10][R2.64+0x1000] ;  /* 0x0010000a02137981 */ /* 0x000e98000c1e1900 */
        /* <DEDUP_REMOVED lines=12> */
[----:B------:R-:W2:-:S12]  /*1870*/  LDG.E R5, desc[UR10][R2.64+0x1000] ;  /* 0x0010000a02057981 */ /* 0x000e98000c1e1900 */
[----:B------:R-:W2:Y:S02]  /*1880*/  @!P1 LDG.E R6, desc[UR10][R6.64+0x1000] ;  /* 0x0010000a06069981 */ /* 0x000ea4000c1e1900 */
[----:B--2---:R-:W-:-:S05]  /*1890*/  @!P1 IMAD.IADD R5, R5, 0x1, R6 ;  /* 0x0000000105059824 */ /* 0x004fca00078e0206 */
[----:B------:R2:W-:Y:S04]  /*18a0*/  STG.E desc[UR10][R2.64+0x1000], R5 ;  /* 0x0010000502007986 */ /* 0x0005e8000c10190a */
[----:B------:R-:W3:Y:S04]  /*18b0*/  LDG.E.U8 R16, desc[UR10][R16.64+0x400] ;  /* 0x0004000a10107981 */ /* 0x000ee8000c1e1100 */
[----:B-1----:R-:W3:Y:S02]  /*18c0*/  LDG.E.U8 R19, desc[UR10][R24.64+0x400] ;  /* 0x0004000a18137981 */ /* 0x002ee4000c1e1100 */
        /* <DEDUP_REMOVED lines=29> */
.L_x_20:
[----:B------:R-:W-:Y:S05]  /*1aa0*/  BSYNC.RECONVERGENT B0 ;  /* 0x0000000000007941 */ /* 0x000fea0003800200 */
.L_x_19:
[----:B------:R-:W-:Y:S01]  /*1ab0*/  BAR.SYNC.DEFER_BLOCKING 0x0 ;  /* 0x0000000000007b1d */ /* 0x000fe20000010000 */
[----:B------:R-:W-:-:S05]  /*1ac0*/  ISETP.LT.U32.OR P0, PT, R0, 0x20, !P0 ;  /* 0x000000200000780c */ /* 0x000fca0004701470 */
[----:B------:R-:W-:Y:S08]  /*1ad0*/  BSSY.RECONVERGENT B0, `(.L_x_21) ;  /* 0x0000004000007945 */ /* 0x000ff00003800200 */
[----:B------:R-:W-:Y:S05]  /*1ae0*/  @P0 BRA `(.L_x_22) ;  /* 0x0000000000080947 */ /* 0x000fea0003800000 */
[----:B------:R-:W5:Y:S02]  /*1af0*/  LDG.E R28, desc[UR10][R28.64+0x1000] ;  /* 0x0010000a1c1c7981 */ /* 0x000f64000c1e1900 */
[----:B-----5:R-:W-:-:S07]  /*1b00*/  IMAD.IADD R31, R31, 0x1, R28 ;  /* 0x000000011f1f7824 */ /* 0x020fce00078e021c */
.L_x_22:
[----:B------:R-:W-:Y:S05]  /*1b10*/  BSYNC.RECONVERGENT B0 ;  /* 0x0000000000007941 */ /* 0x000fea0003800200 */
.L_x_21:
[----:B------:R-:W-:Y:S06]  /*1b20*/  BAR.SYNC.DEFER_BLOCKING 0x0 ;  /* 0x0000000000007b1d */ /* 0x000fec0000010000 */
[----:B------:R-:W-:Y:S02]  /*1b30*/  STG.E desc[UR10][R2.64+0x1000], R31 ;  /* 0x0010001f02007986 */ /* 0x000fe4000c10190a */
[----:B------:R-:W-:Y:S06]  /*1b40*/  BAR.SYNC.DEFER_BLOCKING 0x0 ;  /* 0x0000000000007b1d */ /* 0x000fec0000010000 */
[----:B------:R-:W-:Y:S05]  /*1b50*/  EXIT ;  /* 0x000000000000794d */ /* 0x000fea0003800000 */
.L_x_23:
        /* <DEDUP_REMOVED lines=10> */
.L_x_25:


//--------------------- .nv.shared.reserved.0     --------------------------
	.section	.nv.shared.reserved.0,"aw",@nobits
	.weak		__nv_reservedSMEM_offset_0_alias
	.size		__nv_reservedSMEM_offset_0_alias, 0, 64
	.other		__nv_reservedSMEM_offset_0_alias,@"STO_CUDA_RESERVED_SHARED STV_DEFAULT"
__nv_reservedSMEM_offset_0_alias:
	.zero		0
	.zero		64


//--------------------- .nv.global                --------------------------
	.section	.nv.global,"aw",@nobits
.nv.global:
	.type		_ZN34_INTERNAL_6d1e398e_4_k_cu_2fc7f9ff6thrust24THRUST_300001_SM_1000_NS3seqE,@object
	.size		_ZN34_INTERNAL_6d1e398e_4_k_cu_2fc7f9ff6thrust24THRUST_300001_SM_1000_NS3seqE,(_ZN34_INTERNAL_6d1e398e_4_k_cu_2fc7f9ff4cuda3std3__48in_placeE - _ZN34_INTERNAL_6d1e398e_4_k_cu_2fc7f9ff6thrust24THRUST_300001_SM_1000_NS3seqE)
_ZN34_INTERNAL_6d1e398e_4_k_cu_2fc7f9ff6thrust24THRUST_300001_SM_1000_NS3seqE:
	.zero		1
	.type		_ZN34_INTERNAL_6d1e398e_4_k_cu_2fc7f9ff4cuda3std3__48in_placeE,@object
	.size		_ZN34_INTERNAL_6d1e398e_4_k_cu_2fc7f9ff4cuda3std3__48in_placeE,(_ZN34_INTERNAL_6d1e398e_4_k_cu_2fc7f9ff4cuda3std6ranges3__45__cpo4sizeE - _ZN34_INTERNAL_6d1e398e_4_k_cu_2fc7f9ff4cuda3std3__48in_placeE)
_ZN34_INTERNAL_6d1e398e_4_k_cu_2fc7f9ff4cuda3std3__48in_placeE:
	.zero		1
	.type		_ZN34_INTERNAL_6d1e398e_4_k_cu_2fc7f9ff4cuda3std6ranges3__45__cpo4sizeE,@object
	.size		_ZN34_INTERNAL_6d1e398e_4_k_cu_2fc7f9ff4cuda3std6ranges3__45__cpo4sizeE,(_ZN34_INTERNAL_6d1e398e_4_k_cu_2fc7f9ff6thrust24THRUST_300001_SM_1000_NS12placeholders2_3E - _ZN34_INTERNAL_6d1e398e_4_k_cu_2fc7f9ff4cuda3std6ranges3__45__cpo4sizeE)
_ZN34_INTERNAL_6d1e398e_4_k_cu_2fc7f9ff4cuda3std6ranges3__45__cpo4sizeE:
	.zero		1
	.type		_ZN34_INTERNAL_6d1e398e_4_k_cu_2fc7f9ff6thrust24THRUST_300001_SM_1000_NS12placeholders2_3E,@object
	.size		_ZN34_INTERNAL_6d1e398e_4_k_cu_2fc7f9ff6thrust24THRUST_300001_SM_1000_NS12placeholders2_3E,(_ZN34_INTERNAL_6d1e398e_4_k_cu_2fc7f9ff4cuda3std3__45__cpo6cbeginE - _ZN34_INTERNAL_6d1e398e_4_k_cu_2fc7f9ff6thrust24THRUST_300001_SM_1000_NS12placeholders2_3E)
_ZN34_INTERNAL_6d1e398e_4_k_cu_2fc7f9ff6thrust24THRUST_300001_SM_1000_NS12placeholders2_3E:
	.zero		1
	.type		_ZN34_INTERNAL_6d1e398e_4_k_cu_2fc7f9ff4cuda3std3__45__cpo6cbeginE,@object
	.size		_ZN34_INTERNAL_6d1e398e_4_k_cu_2fc7f9ff4cuda3std3__45__cpo6cbeginE,(_ZN34_INTERNAL_6d1e398e_4_k_cu_2fc7f9ff4cuda3std6ranges3__45__cpo6cbeginE - _ZN34_INTERNAL_6d1e398e_4_k_cu_2fc7f9ff4cuda3std3__45__cpo6cbeginE)
_ZN34_INTERNAL_6d1e398e_4_k_cu_2fc7f9ff4cuda3std3__45__cpo6cbeginE:
	.zero		1
	.type		_ZN34_INTERNAL_6d1e398e_4_k_cu_2fc7f9ff4cuda3std6ranges3__45__cpo6cbeginE,@object
	.size		_ZN34_INTERNAL_6d1e398e_4_k_cu_2fc7f9ff4cuda3std6ranges3__45__cpo6cbeginE,(_ZN34_INTERNAL_6d1e398e_4_k_cu_2fc7f9ff6thrust24THRUST_300001_SM_1000_NS12placeholders2_7E - _ZN34_INTERNAL_6d1e398e_4_k_cu_2fc7f9ff4cuda3std6ranges3__45__cpo6cbeginE)
_ZN34_INTERNAL_6d1e398e_4_k_cu_2fc7f9ff4cuda3std6ranges3__45__cpo6cbeginE:
	.zero		1
	.type		_ZN34_INTERNAL_6d1e398e_4_k_cu_2fc7f9ff6thrust24THRUST_300001_SM_1000_NS12placeholders2_7E,@object
	.size		_ZN34_INTERNAL_6d1e398e_4_k_cu_2fc7f9ff6thrust24THRUST_300001_SM_1000_NS12placeholders2_7E,(_ZN34_INTERNAL_6d1e398e_4_k_cu_2fc7f9ff4cuda3std3__45__cpo7crbeginE - _ZN34_INTERNAL_6d1e398e_4_k_cu_2fc7f9ff6thrust24THRUST_300001_SM_1000_NS12placeholders2_7E)
_ZN34_INTERNAL_6d1e398e_4_k_cu_2fc7f9ff6thrust24THRUST_300001_SM_1000_NS12placeholders2_7E:
	.zero		1
	.type		_ZN34_INTERNAL_6d1e398e_4_k_cu_2fc7f9ff4cuda3std3__45__cpo7crbeginE,@object
	.size		_ZN34_INTERNAL_6d1e398e_4_k_cu_2fc7f9ff4cuda3std3__45__cpo7crbeginE,(_ZN34_INTERNAL_6d1e398e_4_k_cu_2fc7f9ff4cuda3std6ranges3__45__cpo4nextE - _ZN34_INTERNAL_6d1e398e_4_k_cu_2fc7f9ff4cuda3std3__45__cpo7crbeginE)
_ZN34_INTERNAL_6d1e398e_4_k_cu_2fc7f9ff4cuda3std3__45__cpo7crbeginE:
	.zero		1
	.type		_ZN34_INTERNAL_6d1e398e_4_k_cu_2fc7f9ff4cuda3std6ranges3__45__cpo4nextE,@object
	.size		_ZN34_INTERNAL_6d1e398e_4_k_cu_2fc7f9ff4cuda3std6ranges3__45__cpo4nextE,(_ZN34_INTERNAL_6d1e398e_4_k_cu_2fc7f9ff4cuda3std6ranges3__45__cpo4swapE - _ZN34_INTERNAL_6d1e398e_4_k_cu_2fc7f9ff4cuda3std6ranges3__45__cpo4nextE)
_ZN34_INTERNAL_6d1e398e_4_k_cu_2fc7f9ff4cuda3std6ranges3__45__cpo4nextE:
	.zero		1
	.type		_ZN34_INTERNAL_6d1e398e_4_k_cu_2fc7f9ff4cuda3std6ranges3__45__cpo4swapE,@object
	.size		_ZN34_INTERNAL_6d1e398e_4_k_cu_2fc7f9ff4cuda3std6ranges3__45__cpo4swapE,(_ZN34_INTERNAL_6d1e398e_4_k_cu_2fc7f9ff6thrust24THRUST_300001_SM_1000_NS8cuda_cub10par_nosyncE - _ZN34_INTERNAL_6d1e398e_4_k_cu_2fc7f9ff4cuda3std6ranges3__45__cpo4swapE)
_ZN34_INTERNAL_6d1e398e_4_k_cu_2fc7f9ff4cuda3std6ranges3__45__cpo4swapE:
	.zero		1
	.type		_ZN34_INTERNAL_6d1e398e_4_k_cu_2fc7f9ff6thrust24THRUST_300001_SM_1000_NS8cuda_cub10par_nosyncE,@object
	.size		_ZN34_INTERNAL_6d1e398e_4_k_cu_2fc7f9ff6thrust24THRUST_300001_SM_1000_NS8cuda_cub10par_nosyncE,(_ZN34_INTERNAL_6d1e398e_4_k_cu_2fc7f9ff6thrust24THRUST_300001_SM_1000_NS12placeholders2_9E - _ZN34_INTERNAL_6d1e398e_4_k_cu_2fc7f9ff6thrust24THRUST_300001_SM_1000_NS8cuda_cub10par_nosyncE)
_ZN34_INTERNAL_6d1e398e_4_k_cu_2fc7f9ff6thrust24THRUST_300001_SM_1000_NS8cuda_cub10par_nosyncE:
	.zero		1
	.type		_ZN34_INTERNAL_6d1e398e_4_k_cu_2fc7f9ff6thrust24THRUST_300001_SM_1000_NS12placeholders2_9E,@object
	.size		_ZN34_INTERNAL_6d1e398e_4_k_cu_2fc7f9ff6thrust24THRUST_300001_SM_1000_NS12placeholders2_9E,(_ZN34_INTERNAL_6d1e398e_4_k_cu_2fc7f9ff4cuda3std3__436_GLOBAL__N__6d1e398e_4_k_cu_2fc7f9ff6ignoreE - _ZN34_INTERNAL_6d1e398e_4_k_cu_2fc7f9ff6thrust24THRUST_300001_SM_1000_NS12placeholders2_9E)
_ZN34_INTERNAL_6d1e398e_4_k_cu_2fc7f9ff6thrust24THRUST_300001_SM_1000_NS12placeholders2_9E:
	.zero		1
	.type		_ZN34_INTERNAL_6d1e398e_4_k_cu_2fc7f9ff4cuda3std3__436_GLOBAL__N__6d1e398e_4_k_cu_2fc7f9ff6ignoreE,@object
	.size		_ZN34_INTERNAL_6d1e398e_4_k_cu_2fc7f9ff4cuda3std3__436_GLOBAL__N__6d1e398e_4_k_cu_2fc7f9ff6ignoreE,(_ZN34_INTERNAL_6d1e398e_4_k_cu_2fc7f9ff4cuda3std6ranges3__45__cpo4dataE - _ZN34_INTERNAL_6d1e398e_4_k_cu_2fc7f9ff4cuda3std3__436_GLOBAL__N__6d1e398e_4_k_cu_2fc7f9ff6ignoreE)
_ZN34_INTERNAL_6d1e398e_4_k_cu_2fc7f9ff4cuda3std3__436_GLOBAL__N__6d1e398e_4_k_cu_2fc7f9ff6ignoreE:
	.zero		1
	.type		_ZN34_INTERNAL_6d1e398e_4_k_cu_2fc7f9ff4cuda3std6ranges3__45__cpo4dataE,@object
	.size		_ZN34_INTERNAL_6d1e398e_4_k_cu_2fc7f9ff4cuda3std6ranges3__45__cpo4dataE,(_ZN34_INTERNAL_6d1e398e_4_k_cu_2fc7f9ff6thrust24THRUST_300001_SM_1000_NS12placeholders2_1E - _ZN34_INTERNAL_6d1e398e_4_k_cu_2fc7f9ff4cuda3std6ranges3__45__cpo4dataE)
_ZN34_INTERNAL_6d1e398e_4_k_cu_2fc7f9ff4cuda3std6ranges3__45__cpo4dataE:
	.zero		1
	.type		_ZN34_INTERNAL_6d1e398e_4_k_cu_2fc7f9ff6thrust24THRUST_300001_SM_1000_NS12placeholders2_1E,@object
	.size		_ZN34_INTERNAL_6d1e398e_4_k_cu_2fc7f9ff6thrust24THRUST_300001_SM_1000_NS12placeholders2_1E,(_ZN34_INTERNAL_6d1e398e_4_k_cu_2fc7f9ff4cuda3std3__45__cpo5beginE - _ZN34_INTERNAL_6d1e398e_4_k_cu_2fc7f9ff6thrust24THRUST_300001_SM_1000_NS12placeholders2_1E)
_ZN34_INTERNAL_6d1e398e_4_k_cu_2fc7f9ff6thrust24THRUST_300001_SM_1000_NS12placeholders2_1E:
	.zero		1
	.type		_ZN34_INTERNAL_6d1e398e_4_k_cu_2fc7f9ff4cuda3std3__45__cpo5beginE,@object
	.size		_ZN34_INTERNAL_6d1e398e_4_k_cu_2fc7f9ff4cuda3std3__45__cpo5beginE,(_ZN34_INTERNAL_6d1e398e_4_k_cu_2fc7f9ff4cuda3std6ranges3__45__cpo5beginE - _ZN34_INTERNAL_6d1e398e_4_k_cu_2fc7f9ff4cuda3std3__45__cpo5beginE)
_ZN34_INTERNAL_6d1e398e_4_k_cu_2fc7f9ff4cuda3std3__45__cpo5beginE:
	.zero		1
	.type		_ZN34_INTERNAL_6d1e398e_4_k_cu_2fc7f9ff4cuda3std6ranges3__45__cpo5beginE,@object
	.size		_ZN34_INTERNAL_6d1e398e_4_k_cu_2fc7f9ff4cuda3std6ranges3__45__cpo5beginE,(_ZN34_INTERNAL_6d1e398e_4_k_cu_2fc7f9ff6thrust24THRUST_300001_SM_1000_NS12placeholders2_5E - _ZN34_INTERNAL_6d1e398e_4_k_cu_2fc7f9ff4cuda3std6ranges3__45__cpo5beginE)
_ZN34_INTERNAL_6d1e398e_4_k_cu_2fc7f9ff4cuda3std6ranges3__45__cpo5beginE:
	.zero		1
	.type		_ZN34_INTERNAL_6d1e398e_4_k_cu_2fc7f9ff6thrust24THRUST_300001_SM_1000_NS12placeholders2_5E,@object
	.size		_ZN34_INTERNAL_6d1e398e_4_k_cu_2fc7f9ff6thrust24THRUST_300001_SM_1000_NS12placeholders2_5E,(_ZN34_INTERNAL_6d1e398e_4_k_cu_2fc7f9ff4cuda3std3__45__cpo6rbeginE - _ZN34_INTERNAL_6d1e398e_4_k_cu_2fc7f9ff6thrust24THRUST_300001_SM_1000_NS12placeholders2_5E)
_ZN34_INTERNAL_6d1e398e_4_k_cu_2fc7f9ff6thrust24THRUST_300001_SM_1000_NS12placeholders2_5E:
	.zero		1
	.type		_ZN34_INTERNAL_6d1e398e_4_k_cu_2fc7f9ff4cuda3std3__45__cpo6rbeginE,@object
	.size		_ZN34_INTERNAL_6d1e398e_4_k_cu_2fc7f9ff4cuda3std3__45__cpo6rbeginE,(_ZN34_INTERNAL_6d1e398e_4_k_cu_2fc7f9ff4cuda3std6ranges3__45__cpo7advanceE - _ZN34_INTERNAL_6d1e398e_4_k_cu_2fc7f9ff4cuda3std3__45__cpo6rbeginE)
_ZN34_INTERNAL_6d1e398e_4_k_cu_2fc7f9ff4cuda3std3__45__cpo6rbeginE:
	.zero		1
	.type		_ZN34_INTERNAL_6d1e398e_4_k_cu_2fc7f9ff4cuda3std6ranges3__45__cpo7advanceE,@object
	.size		_ZN34_INTERNAL_6d1e398e_4_k_cu_2fc7f9ff4cuda3std6ranges3__45__cpo7advanceE,(_ZN34_INTERNAL_6d1e398e_4_k_cu_2fc7f9ff4cuda3std3__47nulloptE - _ZN34_INTERNAL_6d1e398e_4_k_cu_2fc7f9ff4cuda3std6ranges3__45__cpo7advanceE)
_ZN34_INTERNAL_6d1e398e_4_k_cu_2fc7f9ff4cuda3std6ranges3__45__cpo7advanceE:
	.zero		1
	.type		_ZN34_INTERNAL_6d1e398e_4_k_cu_2fc7f9ff4cuda3std3__47nulloptE,@object
	.size		_ZN34_INTERNAL_6d1e398e_4_k_cu_2fc7f9ff4cuda3std3__47nulloptE,(_ZN34_INTERNAL_6d1e398e_4_k_cu_2fc7f9ff4cuda3std6ranges3__45__cpo8distanceE - _ZN34_INTERNAL_6d1e398e_4_k_cu_2fc7f9ff4cuda3std3__47nulloptE)
_ZN34_INTERNAL_6d1e398e_4_k_cu_2fc7f9ff4cuda3std3__47nulloptE:
	.zero		1
	.type		_ZN34_INTERNAL_6d1e398e_4_k_cu_2fc7f9ff4cuda3std6ranges3__45__cpo8distanceE,@object
	.size		_ZN34_INTERNAL_6d1e398e_4_k_cu_2fc7f9ff4cuda3std6ranges3__45__cpo8distanceE,(_ZN34_INTERNAL_6d1e398e_4_k_cu_2fc7f9ff6thrust24THRUST_300001_SM_1000_NS12placeholders3_10E - _ZN34_INTERNAL_6d1e398e_4_k_cu_2fc7f9ff4cuda3std6ranges3__45__cpo8distanceE)
_ZN34_INTERNAL_6d1e398e_4_k_cu_2fc7f9ff4cuda3std6ranges3__45__cpo8distanceE:
	.zero		1
	.type		_ZN34_INTERNAL_6d1e398e_4_k_cu_2fc7f9ff6thrust24THRUST_300001_SM_1000_NS12placeholders3_10E,@object
	.size		_ZN34_INTERNAL_6d1e398e_4_k_cu_2fc7f9ff6thrust24THRUST_300001_SM_1000_NS12placeholders3_10E,(_ZN34_INTERNAL_6d1e398e_4_k_cu_2fc7f9ff4cuda3std3__419piecewise_constructE - _ZN34_INTERNAL_6d1e398e_4_k_cu_2fc7f9ff6thrust24THRUST_300001_SM_1000_NS12placeholders3_10E)
_ZN34_INTERNAL_6d1e398e_4_k_cu_2fc7f9ff6thrust24THRUST_300001_SM_1000_NS12placeholders3_10E:
	.zero		1
	.type		_ZN34_INTERNAL_6d1e398e_4_k_cu_2fc7f9ff4cuda3std3__419piecewise_constructE,@object
	.size		_ZN34_INTERNAL_6d1e398e_4_k_cu_2fc7f9ff4cuda3std3__419piecewise_constructE,(_ZN34_INTERNAL_6d1e398e_4_k_cu_2fc7f9ff4cuda3std6ranges3__45__cpo5cdataE - _ZN34_INTERNAL_6d1e398e_4_k_cu_2fc7f9ff4cuda3std3__419piecewise_constructE)
_ZN34_INTERNAL_6d1e398e_4_k_cu_2fc7f9ff4cuda3std3__419piecewise_constructE:
	.zero		1
	.type		_ZN34_INTERNAL_6d1e398e_4_k_cu_2fc7f9ff4cuda3std6ranges3__45__cpo5cdataE,@object
	.size		_ZN34_INTERNAL_6d1e398e_4_k_cu_2fc7f9ff4cuda3std6ranges3__45__cpo5cdataE,(_ZN34_INTERNAL_6d1e398e_4_k_cu_2fc7f9ff6thrust24THRUST_300001_SM_1000_NS12placeholders2_2E - _ZN34_INTERNAL_6d1e398e_4_k_cu_2fc7f9ff4cuda3std6ranges3__45__cpo5cdataE)
_ZN34_INTERNAL_6d1e398e_4_k_cu_2fc7f9ff4cuda3std6ranges3__45__cpo5cdataE:
	.zero		1
	.type		_ZN34_INTERNAL_6d1e398e_4_k_cu_2fc7f9ff6thrust24THRUST_300001_SM_1000_NS12placeholders2_2E,@object
	.size		_ZN34_INTERNAL_6d1e398e_4_k_cu_2fc7f9ff6thrust24THRUST_300001_SM_1000_NS12placeholders2_2E,(_ZN34_INTERNAL_6d1e398e_4_k_cu_2fc7f9ff4cuda3std3__45__cpo3endE - _ZN34_INTERNAL_6d1e398e_4_k_cu_2fc7f9ff6thrust24THRUST_300001_SM_1000_NS12placeholders2_2E)
_ZN34_INTERNAL_6d1e398e_4_k_cu_2fc7f9ff6thrust24THRUST_300001_SM_1000_NS12placeholders2_2E:
	.zero		1
	.type		_ZN34_INTERNAL_6d1e398e_4_k_cu_2fc7f9ff4cuda3std3__45__cpo3endE,@object
	.size		_ZN34_INTERNAL_6d1e398e_4_k_cu_2fc7f9ff4cuda3std3__45__cpo3endE,(_ZN34_INTERNAL_6d1e398e_4_k_cu_2fc7f9ff4cuda3std6ranges3__45__cpo3endE - _ZN34_INTERNAL_6d1e398e_4_k_cu_2fc7f9ff4cuda3std3__45__cpo3endE)
_ZN34_INTERNAL_6d1e398e_4_k_cu_2fc7f9ff4cuda3std3__45__cpo3endE:
	.zero		1
	.type		_ZN34_INTERNAL_6d1e398e_4_k_cu_2fc7f9ff4cuda3std6ranges3__45__cpo3endE,@object
	.size		_ZN34_INTERNAL_6d1e398e_4_k_cu_2fc7f9ff4cuda3std6ranges3__45__cpo3endE,(_ZN34_INTERNAL_6d1e398e_4_k_cu_2fc7f9ff6thrust24THRUST_300001_SM_1000_NS12placeholders2_6E - _ZN34_INTERNAL_6d1e398e_4_k_cu_2fc7f9ff4cuda3std6ranges3__45__cpo3endE)
_ZN34_INTERNAL_6d1e398e_4_k_cu_2fc7f9ff4cuda3std6ranges3__45__cpo3endE:
	.zero		1
	.type		_ZN34_INTERNAL_6d1e398e_4_k_cu_2fc7f9ff6thrust24THRUST_300001_SM_1000_NS12placeholders2_6E,@object
	.size		_ZN34_INTERNAL_6d1e398e_4_k_cu_2fc7f9ff6thrust24THRUST_300001_SM_1000_NS12placeholders2_6E,(_ZN34_INTERNAL_6d1e398e_4_k_cu_2fc7f9ff4cuda3std3__45__cpo4rendE - _ZN34_INTERNAL_6d1e398e_4_k_cu_2fc7f9ff6thrust24THRUST_300001_SM_1000_NS12placeholders2_6E)
_ZN34_INTERNAL_6d1e398e_4_k_cu_2fc7f9ff6thrust24THRUST_300001_SM_1000_NS12placeholders2_6E:
	.zero		1
	.type		_ZN34_INTERNAL_6d1e398e_4_k_cu_2fc7f9ff4cuda3std3__45__cpo4rendE,@object
	.size		_ZN34_INTERNAL_6d1e398e_4_k_cu_2fc7f9ff4cuda3std3__45__cpo4rendE,(_ZN34_INTERNAL_6d1e398e_4_k_cu_2fc7f9ff4cuda3std6ranges3__45__cpo9iter_swapE - _ZN34_INTERNAL_6d1e398e_4_k_cu_2fc7f9ff4cuda3std3__45__cpo4rendE)
_ZN34_INTERNAL_6d1e398e_4_k_cu_2fc7f9ff4cuda3std3__45__cpo4rendE:
	.zero		1
	.type		_ZN34_INTERNAL_6d1e398e_4_k_cu_2fc7f9ff4cuda3std6ranges3__45__cpo9iter_swapE,@object
	.size		_ZN34_INTERNAL_6d1e398e_4_k_cu_2fc7f9ff4cuda3std6ranges3__45__cpo9iter_swapE,(_ZN34_INTERNAL_6d1e398e_4_k_cu_2fc7f9ff4cuda3std3__48unexpectE - _ZN34_INTERNAL_6d1e398e_4_k_cu_2fc7f9ff4cuda3std6ranges3__45__cpo9iter_swapE)
_ZN34_INTERNAL_6d1e398e_4_k_cu_2fc7f9ff4cuda3std6ranges3__45__cpo9iter_swapE:
	.zero		1
	.type		_ZN34_INTERNAL_6d1e398e_4_k_cu_2fc7f9ff4cuda3std3__48unexpectE,@object
	.size		_ZN34_INTERNAL_6d1e398e_4_k_cu_2fc7f9ff4cuda3std3__48unexpectE,(_ZN34_INTERNAL_6d1e398e_4_k_cu_2fc7f9ff6thrust24THRUST_300001_SM_1000_NS8cuda_cub3parE - _ZN34_INTERNAL_6d1e398e_4_k_cu_2fc7f9ff4cuda3std3__48unexpectE)
_ZN34_INTERNAL_6d1e398e_4_k_cu_2fc7f9ff4cuda3std3__48unexpectE:
	.zero		1
	.type		_ZN34_INTERNAL_6d1e398e_4_k_cu_2fc7f9ff6thrust24THRUST_300001_SM_1000_NS8cuda_cub3parE,@object
	.size		_ZN34_INTERNAL_6d1e398e_4_k_cu_2fc7f9ff6thrust24THRUST_300001_SM_1000_NS8cuda_cub3parE,(_ZN34_INTERNAL_6d1e398e_4_k_cu_2fc7f9ff6thrust24THRUST_300001_SM_1000_NS12placeholders2_4E - _ZN34_INTERNAL_6d1e398e_4_k_cu_2fc7f9ff6thrust24THRUST_300001_SM_1000_NS8cuda_cub3parE)
_ZN34_INTERNAL_6d1e398e_4_k_cu_2fc7f9ff6thrust24THRUST_300001_SM_1000_NS8cuda_cub3parE:
	.zero		1
	.type		_ZN34_INTERNAL_6d1e398e_4_k_cu_2fc7f9ff6thrust24THRUST_300001_SM_1000_NS12placeholders2_4E,@object
	.size		_ZN34_INTERNAL_6d1e398e_4_k_cu_2fc7f9ff6thrust24THRUST_300001_SM_1000_NS12placeholders2_4E,(_ZN34_INTERNAL_6d1e398e_4_k_cu_2fc7f9ff4cuda3std3__45__cpo4cendE - _ZN34_INTERNAL_6d1e398e_4_k_cu_2fc7f9ff6thrust24THRUST_300001_SM_1000_NS12placeholders2_4E)
_ZN34_INTERNAL_6d1e398e_4_k_cu_2fc7f9ff6thrust24THRUST_300001_SM_1000_NS12placeholders2_4E:
	.zero		1
	.type		_ZN34_INTERNAL_6d1e398e_4_k_cu_2fc7f9ff4cuda3std3__45__cpo4cendE,@object
	.size		_ZN34_INTERNAL_6d1e398e_4_k_cu_2fc7f9ff4cuda3std3__45__cpo4cendE,(_ZN34_INTERNAL_6d1e398e_4_k_cu_2fc7f9ff4cuda3std6ranges3__45__cpo4cendE - _ZN34_INTERNAL_6d1e398e_4_k_cu_2fc7f9ff4cuda3std3__45__cpo4cendE)
_ZN34_INTERNAL_6d1e398e_4_k_cu_2fc7f9ff4cuda3std3__45__cpo4cendE:
	.zero		1
	.type		_ZN34_INTERNAL_6d1e398e_4_k_cu_2fc7f9ff4cuda3std6ranges3__45__cpo4cendE,@object
	.size		_ZN34_INTERNAL_6d1e398e_4_k_cu_2fc7f9ff4cuda3std6ranges3__45__cpo4cendE,(_ZN34_INTERNAL_6d1e398e_4_k_cu_2fc7f9ff4cuda3std3__420unreachable_sentinelE - _ZN34_INTERNAL_6d1e398e_4_k_cu_2fc7f9ff4cuda3std6ranges3__45__cpo4cendE)
_ZN34_INTERNAL_6d1e398e_4_k_cu_2fc7f9ff4cuda3std6ranges3__45__cpo4cendE:
	.zero		1
	.type		_ZN34_INTERNAL_6d1e398e_4_k_cu_2fc7f9ff4cuda3std3__420unreachable_sentinelE,@object
	.size		_ZN34_INTERNAL_6d1e398e_4_k_cu_2fc7f9ff4cuda3std3__420unreachable_sentinelE,(_ZN34_INTERNAL_6d1e398e_4_k_cu_2fc7f9ff4cuda3std6ranges3__45__cpo5ssizeE - _ZN34_INTERNAL_6d1e398e_4_k_cu_2fc7f9ff4cuda3std3__420unreachable_sentinelE)
_ZN34_INTERNAL_6d1e398e_4_k_cu_2fc7f9ff4cuda3std3__420unreachable_sentinelE:
	.zero		1
	.type		_ZN34_INTERNAL_6d1e398e_4_k_cu_2fc7f9ff4cuda3std6ranges3__45__cpo5ssizeE,@object
	.size		_ZN34_INTERNAL_6d1e398e_4_k_cu_2fc7f9ff4cuda3std6ranges3__45__cpo5ssizeE,(_ZN34_INTERNAL_6d1e398e_4_k_cu_2fc7f9ff6thrust24THRUST_300001_SM_1000_NS12placeholders2_8E - _ZN34_INTERNAL_6d1e398e_4_k_cu_2fc7f9ff4cuda3std6ranges3__45__cpo5ssizeE)
_ZN34_INTERNAL_6d1e398e_4_k_cu_2fc7f9ff4cuda3std6ranges3__45__cpo5ssizeE:
	.zero		1
	.type		_ZN34_INTERNAL_6d1e398e_4_k_cu_2fc7f9ff6thrust24THRUST_300001_SM_1000_NS12placeholders2_8E,@object
	.size		_ZN34_INTERNAL_6d1e398e_4_k_cu_2fc7f9ff6thrust24THRUST_300001_SM_1000_NS12placeholders2_8E,(_ZN34_INTERNAL_6d1e398e_4_k_cu_2fc7f9ff4cuda3std3__45__cpo5crendE - _ZN34_INTERNAL_6d1e398e_4_k_cu_2fc7f9ff6thrust24THRUST_300001_SM_1000_NS12placeholders2_8E)
_ZN34_INTERNAL_6d1e398e_4_k_cu_2fc7f9ff6thrust24THRUST_300001_SM_1000_NS12placeholders2_8E:
	.zero		1
	.type		_ZN34_INTERNAL_6d1e398e_4_k_cu_2fc7f9ff4cuda3std3__45__cpo5crendE,@object
	.size		_ZN34_INTERNAL_6d1e398e_4_k_cu_2fc7f9ff4cuda3std3__45__cpo5crendE,(_ZN34_INTERNAL_6d1e398e_4_k_cu_2fc7f9ff4cuda3std6ranges3__45__cpo4prevE - _ZN34_INTERNAL_6d1e398e_4_k_cu_2fc7f9ff4cuda3std3__45__cpo5crendE)
_ZN34_INTERNAL_6d1e398e_4_k_cu_2fc7f9ff4cuda3std3__45__cpo5crendE:
	.zero		1
	.type		_ZN34_INTERNAL_6d1e398e_4_k_cu_2fc7f9ff4cuda3std6ranges3__45__cpo4prevE,@object
	.size		_ZN34_INTERNAL_6d1e398e_4_k_cu_2fc7f9ff4cuda3std6ranges3__45__cpo4prevE,(_ZN34_INTERNAL_6d1e398e_4_k_cu_2fc7f9ff4cuda3std6ranges3__45__cpo9iter_moveE - _ZN34_INTERNAL_6d1e398e_4_k_cu_2fc7f9ff4cuda3std6ranges3__45__cpo4prevE)
_ZN34_INTERNAL_6d1e398e_4_k_cu_2fc7f9ff4cuda3std6ranges3__45__cpo4prevE:
	.zero		1
	.type		_ZN34_INTERNAL_6d1e398e_4_k_cu_2fc7f9ff4cuda3std6ranges3__45__cpo9iter_moveE,@object
	.size		_ZN34_INTERNAL_6d1e398e_4_k_cu_2fc7f9ff4cuda3std6ranges3__45__cpo9iter_moveE,(_ZN34_INTERNAL_6d1e398e_4_k_cu_2fc7f9ff6thrust24THRUST_300001_SM_1000_NS6system6detail10sequential3seqE - _ZN34_INTERNAL_6d1e398e_4_k_cu_2fc7f9ff4cuda3std6ranges3__45__cpo9iter_moveE)
_ZN34_INTERNAL_6d1e398e_4_k_cu_2fc7f9ff4cuda3std6ranges3__45__cpo9iter_moveE:
	.zero		1
	.type		_ZN34_INTERNAL_6d1e398e_4_k_cu_2fc7f9ff6thrust24THRUST_300001_SM_1000_NS6system6detail10sequential3seqE,@object
	.size		_ZN34_INTERNAL_6d1e398e_4_k_cu_2fc7f9ff6thrust24THRUST_300001_SM_1000_NS6system6detail10sequential3seqE,(.L_31 - _ZN34_INTERNAL_6d1e398e_4_k_cu_2fc7f9ff6thrust24THRUST_300001_SM_1000_NS6system6detail10sequential3seqE)
_ZN34_INTERNAL_6d1e398e_4_k_cu_2fc7f9ff6thrust24THRUST_300001_SM_1000_NS6system6detail10sequential3seqE:
	.zero		1
.L_31:


//--------------------- .nv.constant0._ZN3cub18CUB_300001_SM_10006detail11EmptyKernelIvEEvv --------------------------
	.section	.nv.constant0._ZN3cub18CUB_300001_SM_10006detail11EmptyKernelIvEEvv,"a",@progbits
	.sectionflags	@""
	.align	4
.nv.constant0._ZN3cub18CUB_300001_SM_10006detail11EmptyKernelIvEEvv:
	.zero		896


//--------------------- .nv.constant0._Z8kernel_1PiiPb --------------------------
	.section	.nv.constant0._Z8kernel_1PiiPb,"a",@progbits
	.sectionflags	@""
	.align	4
.nv.constant0._Z8kernel_1PiiPb:
	.zero		920


//--------------------- SYMBOLS --------------------------

	.type		.nv.reservedSmem.offset0,@object
	.size		.nv.reservedSmem.offset0,0x4
